//
// Generated by NVIDIA NVVM Compiler
//
// Compiler Build ID: CL-36424714
// Cuda compilation tools, release 13.0, V13.0.88
// Based on NVVM 20.0.0
//

.version 9.0
.target sm_100
.address_size 64

	// .globl	_Z10Scale_InitffPfS_S_PiS0_P17curandStateXORWOW
.global .align 4 .b8 precalc_xorwow_matrix[102400];
.global .align 4 .b8 precalc_xorwow_offset_matrix[102400];
.global .align 4 .b8 mrg32k3aM1[2304];
.global .align 4 .b8 mrg32k3aM2[2304];
.global .align 4 .b8 mrg32k3aM1SubSeq[2016];
.global .align 4 .b8 mrg32k3aM2SubSeq[2016];
.global .align 4 .b8 mrg32k3aM1Seq[2304];
.global .align 4 .b8 mrg32k3aM2Seq[2304];
.const .align 8 .b8 __cr_lgamma_table[72];
// _ZZ13ReduceKernel1PfPiE5stage has been demoted
// _ZZ13ReduceKernel1PfPiE4best has been demoted
// _ZZ13ReduceKernel2PfS_PiiE5stage has been demoted
// _ZZ13ReduceKernel2PfS_PiiE4best has been demoted

.visible .entry _Z10Scale_InitffPfS_S_PiS0_P17curandStateXORWOW(
	.param .f32 _Z10Scale_InitffPfS_S_PiS0_P17curandStateXORWOW_param_0,
	.param .f32 _Z10Scale_InitffPfS_S_PiS0_P17curandStateXORWOW_param_1,
	.param .u64 .ptr .align 1 _Z10Scale_InitffPfS_S_PiS0_P17curandStateXORWOW_param_2,
	.param .u64 .ptr .align 1 _Z10Scale_InitffPfS_S_PiS0_P17curandStateXORWOW_param_3,
	.param .u64 .ptr .align 1 _Z10Scale_InitffPfS_S_PiS0_P17curandStateXORWOW_param_4,
	.param .u64 .ptr .align 1 _Z10Scale_InitffPfS_S_PiS0_P17curandStateXORWOW_param_5,
	.param .u64 .ptr .align 1 _Z10Scale_InitffPfS_S_PiS0_P17curandStateXORWOW_param_6,
	.param .u64 .ptr .align 1 _Z10Scale_InitffPfS_S_PiS0_P17curandStateXORWOW_param_7
)
{
	.reg .pred 	%p<26>;
	.reg .b32 	%r<412>;
	.reg .b32 	%f<10>;
	.reg .b64 	%rd<34>;

	ld.param.f32 	%f1, [_Z10Scale_InitffPfS_S_PiS0_P17curandStateXORWOW_param_0];
	ld.param.f32 	%f2, [_Z10Scale_InitffPfS_S_PiS0_P17curandStateXORWOW_param_1];
	ld.param.u64 	%rd12, [_Z10Scale_InitffPfS_S_PiS0_P17curandStateXORWOW_param_2];
	ld.param.u64 	%rd13, [_Z10Scale_InitffPfS_S_PiS0_P17curandStateXORWOW_param_3];
	ld.param.u64 	%rd8, [_Z10Scale_InitffPfS_S_PiS0_P17curandStateXORWOW_param_4];
	ld.param.u64 	%rd9, [_Z10Scale_InitffPfS_S_PiS0_P17curandStateXORWOW_param_5];
	ld.param.u64 	%rd10, [_Z10Scale_InitffPfS_S_PiS0_P17curandStateXORWOW_param_6];
	ld.param.u64 	%rd11, [_Z10Scale_InitffPfS_S_PiS0_P17curandStateXORWOW_param_7];
	cvta.to.global.u64 	%rd14, %rd12;
	cvta.to.global.u64 	%rd15, %rd13;
	mov.u32 	%r183, %ntid.x;
	mov.u32 	%r1, %ctaid.x;
	mov.u32 	%r184, %tid.x;
	mad.lo.s32 	%r185, %r183, %r1, %r184;
	sub.f32 	%f3, %f1, %f2;
	cvt.s64.s32 	%rd33, %r185;
	mul.wide.s32 	%rd16, %r185, 4;
	add.s64 	%rd17, %rd15, %rd16;
	ld.global.f32 	%f4, [%rd17];
	fma.rn.f32 	%f5, %f4, 0f40000000, 0fBF800000;
	mul.f32 	%f6, %f3, %f5;
	st.global.f32 	[%rd17], %f6;
	add.s64 	%rd18, %rd14, %rd16;
	ld.global.f32 	%f7, [%rd18];
	fma.rn.f32 	%f8, %f7, 0f40000000, 0fBF800000;
	mul.f32 	%f9, %f1, %f8;
	st.global.f32 	[%rd18], %f9;
	setp.ne.s32 	%p1, %r184, 0;
	@%p1 bra 	$L__BB0_2;
	cvta.to.global.u64 	%rd19, %rd8;
	cvta.to.global.u64 	%rd20, %rd9;
	cvta.to.global.u64 	%rd21, %rd10;
	mul.wide.u32 	%rd22, %r1, 4;
	add.s64 	%rd23, %rd19, %rd22;
	mov.b32 	%r186, 1176256502;
	st.global.u32 	[%rd23], %r186;
	add.s64 	%rd24, %rd20, %rd22;
	st.global.u32 	[%rd24], %r1;
	add.s64 	%rd25, %rd21, %rd22;
	st.global.u32 	[%rd25], %r1;
$L__BB0_2:
	cvt.u32.u64 	%r187, %rd33;
	cvta.to.global.u64 	%rd26, %rd11;
	mad.lo.s64 	%rd2, %rd33, 48, %rd26;
	xor.b32  	%r188, %r187, -1429050551;
	mul.lo.s32 	%r189, %r188, 1099087573;
	setp.gt.s32 	%p2, %r187, -1;
	selp.b32 	%r190, -644748465, -1947113066, %p2;
	add.s32 	%r191, %r190, %r189;
	add.s32 	%r192, %r191, 6615241;
	add.s32 	%r193, %r189, 123456789;
	st.global.v2.u32 	[%rd2], {%r192, %r193};
	xor.b32  	%r194, %r189, 362436069;
	add.s32 	%r195, %r190, 521288629;
	st.global.v2.u32 	[%rd2+8], {%r194, %r195};
	xor.b32  	%r196, %r190, 88675123;
	add.s32 	%r197, %r189, 5783321;
	st.global.v2.u32 	[%rd2+16], {%r196, %r197};
	setp.eq.s32 	%p3, %r187, 0;
	@%p3 bra 	$L__BB0_44;
	mov.b32 	%r318, 0;
	mov.u64 	%rd28, precalc_xorwow_matrix;
$L__BB0_4:
	and.b64  	%rd4, %rd33, 3;
	setp.eq.s64 	%p4, %rd4, 0;
	@%p4 bra 	$L__BB0_43;
	mul.wide.u32 	%rd27, %r318, 3200;
	add.s64 	%rd5, %rd28, %rd27;
	cvt.u32.u64 	%r3, %rd4;
	mov.b32 	%r319, 0;
$L__BB0_6:
	mov.b32 	%r332, 0;
	mov.u32 	%r333, %r332;
	mov.u32 	%r334, %r332;
	mov.u32 	%r335, %r332;
	mov.u32 	%r336, %r332;
	mov.u32 	%r325, %r332;
$L__BB0_7:
	mul.wide.u32 	%rd29, %r325, 4;
	add.s64 	%rd30, %rd2, %rd29;
	ld.global.u32 	%r11, [%rd30+4];
	shl.b32 	%r12, %r325, 5;
	mov.b32 	%r331, 0;
$L__BB0_8:
	.pragma "nounroll";
	shr.u32 	%r202, %r11, %r331;
	and.b32  	%r203, %r202, 1;
	setp.eq.b32 	%p5, %r203, 1;
	not.pred 	%p6, %p5;
	add.s32 	%r204, %r12, %r331;
	mul.lo.s32 	%r205, %r204, 5;
	mul.wide.u32 	%rd31, %r205, 4;
	add.s64 	%rd6, %rd5, %rd31;
	@%p6 bra 	$L__BB0_10;
	ld.global.u32 	%r206, [%rd6];
	xor.b32  	%r336, %r336, %r206;
	ld.global.u32 	%r207, [%rd6+4];
	xor.b32  	%r335, %r335, %r207;
	ld.global.u32 	%r208, [%rd6+8];
	xor.b32  	%r334, %r334, %r208;
	ld.global.u32 	%r209, [%rd6+12];
	xor.b32  	%r333, %r333, %r209;
	ld.global.u32 	%r210, [%rd6+16];
	xor.b32  	%r332, %r332, %r210;
$L__BB0_10:
	and.b32  	%r212, %r202, 2;
	setp.eq.s32 	%p7, %r212, 0;
	@%p7 bra 	$L__BB0_12;
	ld.global.u32 	%r213, [%rd6+20];
	xor.b32  	%r336, %r336, %r213;
	ld.global.u32 	%r214, [%rd6+24];
	xor.b32  	%r335, %r335, %r214;
	ld.global.u32 	%r215, [%rd6+28];
	xor.b32  	%r334, %r334, %r215;
	ld.global.u32 	%r216, [%rd6+32];
	xor.b32  	%r333, %r333, %r216;
	ld.global.u32 	%r217, [%rd6+36];
	xor.b32  	%r332, %r332, %r217;
$L__BB0_12:
	and.b32  	%r219, %r202, 4;
	setp.eq.s32 	%p8, %r219, 0;
	@%p8 bra 	$L__BB0_14;
	ld.global.u32 	%r220, [%rd6+40];
	xor.b32  	%r336, %r336, %r220;
	ld.global.u32 	%r221, [%rd6+44];
	xor.b32  	%r335, %r335, %r221;
	ld.global.u32 	%r222, [%rd6+48];
	xor.b32  	%r334, %r334, %r222;
	ld.global.u32 	%r223, [%rd6+52];
	xor.b32  	%r333, %r333, %r223;
	ld.global.u32 	%r224, [%rd6+56];
	xor.b32  	%r332, %r332, %r224;
$L__BB0_14:
	and.b32  	%r226, %r202, 8;
	setp.eq.s32 	%p9, %r226, 0;
	@%p9 bra 	$L__BB0_16;
	ld.global.u32 	%r227, [%rd6+60];
	xor.b32  	%r336, %r336, %r227;
	ld.global.u32 	%r228, [%rd6+64];
	xor.b32  	%r335, %r335, %r228;
	ld.global.u32 	%r229, [%rd6+68];
	xor.b32  	%r334, %r334, %r229;
	ld.global.u32 	%r230, [%rd6+72];
	xor.b32  	%r333, %r333, %r230;
	ld.global.u32 	%r231, [%rd6+76];
	xor.b32  	%r332, %r332, %r231;
$L__BB0_16:
	and.b32  	%r233, %r202, 16;
	setp.eq.s32 	%p10, %r233, 0;
	@%p10 bra 	$L__BB0_18;
	ld.global.u32 	%r234, [%rd6+80];
	xor.b32  	%r336, %r336, %r234;
	ld.global.u32 	%r235, [%rd6+84];
	xor.b32  	%r335, %r335, %r235;
	ld.global.u32 	%r236, [%rd6+88];
	xor.b32  	%r334, %r334, %r236;
	ld.global.u32 	%r237, [%rd6+92];
	xor.b32  	%r333, %r333, %r237;
	ld.global.u32 	%r238, [%rd6+96];
	xor.b32  	%r332, %r332, %r238;
$L__BB0_18:
	and.b32  	%r240, %r202, 32;
	setp.eq.s32 	%p11, %r240, 0;
	@%p11 bra 	$L__BB0_20;
	ld.global.u32 	%r241, [%rd6+100];
	xor.b32  	%r336, %r336, %r241;
	ld.global.u32 	%r242, [%rd6+104];
	xor.b32  	%r335, %r335, %r242;
	ld.global.u32 	%r243, [%rd6+108];
	xor.b32  	%r334, %r334, %r243;
	ld.global.u32 	%r244, [%rd6+112];
	xor.b32  	%r333, %r333, %r244;
	ld.global.u32 	%r245, [%rd6+116];
	xor.b32  	%r332, %r332, %r245;
$L__BB0_20:
	and.b32  	%r247, %r202, 64;
	setp.eq.s32 	%p12, %r247, 0;
	@%p12 bra 	$L__BB0_22;
	ld.global.u32 	%r248, [%rd6+120];
	xor.b32  	%r336, %r336, %r248;
	ld.global.u32 	%r249, [%rd6+124];
	xor.b32  	%r335, %r335, %r249;
	ld.global.u32 	%r250, [%rd6+128];
	xor.b32  	%r334, %r334, %r250;
	ld.global.u32 	%r251, [%rd6+132];
	xor.b32  	%r333, %r333, %r251;
	ld.global.u32 	%r252, [%rd6+136];
	xor.b32  	%r332, %r332, %r252;
$L__BB0_22:
	and.b32  	%r254, %r202, 128;
	setp.eq.s32 	%p13, %r254, 0;
	@%p13 bra 	$L__BB0_24;
	ld.global.u32 	%r255, [%rd6+140];
	xor.b32  	%r336, %r336, %r255;
	ld.global.u32 	%r256, [%rd6+144];
	xor.b32  	%r335, %r335, %r256;
	ld.global.u32 	%r257, [%rd6+148];
	xor.b32  	%r334, %r334, %r257;
	ld.global.u32 	%r258, [%rd6+152];
	xor.b32  	%r333, %r333, %r258;
	ld.global.u32 	%r259, [%rd6+156];
	xor.b32  	%r332, %r332, %r259;
$L__BB0_24:
	and.b32  	%r261, %r202, 256;
	setp.eq.s32 	%p14, %r261, 0;
	@%p14 bra 	$L__BB0_26;
	ld.global.u32 	%r262, [%rd6+160];
	xor.b32  	%r336, %r336, %r262;
	ld.global.u32 	%r263, [%rd6+164];
	xor.b32  	%r335, %r335, %r263;
	ld.global.u32 	%r264, [%rd6+168];
	xor.b32  	%r334, %r334, %r264;
	ld.global.u32 	%r265, [%rd6+172];
	xor.b32  	%r333, %r333, %r265;
	ld.global.u32 	%r266, [%rd6+176];
	xor.b32  	%r332, %r332, %r266;
$L__BB0_26:
	and.b32  	%r268, %r202, 512;
	setp.eq.s32 	%p15, %r268, 0;
	@%p15 bra 	$L__BB0_28;
	ld.global.u32 	%r269, [%rd6+180];
	xor.b32  	%r336, %r336, %r269;
	ld.global.u32 	%r270, [%rd6+184];
	xor.b32  	%r335, %r335, %r270;
	ld.global.u32 	%r271, [%rd6+188];
	xor.b32  	%r334, %r334, %r271;
	ld.global.u32 	%r272, [%rd6+192];
	xor.b32  	%r333, %r333, %r272;
	ld.global.u32 	%r273, [%rd6+196];
	xor.b32  	%r332, %r332, %r273;
$L__BB0_28:
	and.b32  	%r275, %r202, 1024;
	setp.eq.s32 	%p16, %r275, 0;
	@%p16 bra 	$L__BB0_30;
	ld.global.u32 	%r276, [%rd6+200];
	xor.b32  	%r336, %r336, %r276;
	ld.global.u32 	%r277, [%rd6+204];
	xor.b32  	%r335, %r335, %r277;
	ld.global.u32 	%r278, [%rd6+208];
	xor.b32  	%r334, %r334, %r278;
	ld.global.u32 	%r279, [%rd6+212];
	xor.b32  	%r333, %r333, %r279;
	ld.global.u32 	%r280, [%rd6+216];
	xor.b32  	%r332, %r332, %r280;
$L__BB0_30:
	and.b32  	%r282, %r202, 2048;
	setp.eq.s32 	%p17, %r282, 0;
	@%p17 bra 	$L__BB0_32;
	ld.global.u32 	%r283, [%rd6+220];
	xor.b32  	%r336, %r336, %r283;
	ld.global.u32 	%r284, [%rd6+224];
	xor.b32  	%r335, %r335, %r284;
	ld.global.u32 	%r285, [%rd6+228];
	xor.b32  	%r334, %r334, %r285;
	ld.global.u32 	%r286, [%rd6+232];
	xor.b32  	%r333, %r333, %r286;
	ld.global.u32 	%r287, [%rd6+236];
	xor.b32  	%r332, %r332, %r287;
$L__BB0_32:
	and.b32  	%r289, %r202, 4096;
	setp.eq.s32 	%p18, %r289, 0;
	@%p18 bra 	$L__BB0_34;
	ld.global.u32 	%r290, [%rd6+240];
	xor.b32  	%r336, %r336, %r290;
	ld.global.u32 	%r291, [%rd6+244];
	xor.b32  	%r335, %r335, %r291;
	ld.global.u32 	%r292, [%rd6+248];
	xor.b32  	%r334, %r334, %r292;
	ld.global.u32 	%r293, [%rd6+252];
	xor.b32  	%r333, %r333, %r293;
	ld.global.u32 	%r294, [%rd6+256];
	xor.b32  	%r332, %r332, %r294;
$L__BB0_34:
	and.b32  	%r296, %r202, 8192;
	setp.eq.s32 	%p19, %r296, 0;
	@%p19 bra 	$L__BB0_36;
	ld.global.u32 	%r297, [%rd6+260];
	xor.b32  	%r336, %r336, %r297;
	ld.global.u32 	%r298, [%rd6+264];
	xor.b32  	%r335, %r335, %r298;
	ld.global.u32 	%r299, [%rd6+268];
	xor.b32  	%r334, %r334, %r299;
	ld.global.u32 	%r300, [%rd6+272];
	xor.b32  	%r333, %r333, %r300;
	ld.global.u32 	%r301, [%rd6+276];
	xor.b32  	%r332, %r332, %r301;
$L__BB0_36:
	and.b32  	%r303, %r202, 16384;
	setp.eq.s32 	%p20, %r303, 0;
	@%p20 bra 	$L__BB0_38;
	ld.global.u32 	%r304, [%rd6+280];
	xor.b32  	%r336, %r336, %r304;
	ld.global.u32 	%r305, [%rd6+284];
	xor.b32  	%r335, %r335, %r305;
	ld.global.u32 	%r306, [%rd6+288];
	xor.b32  	%r334, %r334, %r306;
	ld.global.u32 	%r307, [%rd6+292];
	xor.b32  	%r333, %r333, %r307;
	ld.global.u32 	%r308, [%rd6+296];
	xor.b32  	%r332, %r332, %r308;
$L__BB0_38:
	and.b32  	%r310, %r202, 32768;
	setp.eq.s32 	%p21, %r310, 0;
	@%p21 bra 	$L__BB0_40;
	ld.global.u32 	%r311, [%rd6+300];
	xor.b32  	%r336, %r336, %r311;
	ld.global.u32 	%r312, [%rd6+304];
	xor.b32  	%r335, %r335, %r312;
	ld.global.u32 	%r313, [%rd6+308];
	xor.b32  	%r334, %r334, %r313;
	ld.global.u32 	%r314, [%rd6+312];
	xor.b32  	%r333, %r333, %r314;
	ld.global.u32 	%r315, [%rd6+316];
	xor.b32  	%r332, %r332, %r315;
$L__BB0_40:
	add.s32 	%r331, %r331, 16;
	setp.ne.s32 	%p22, %r331, 32;
	@%p22 bra 	$L__BB0_8;
	mad.lo.s32 	%r316, %r325, -31, %r12;
	add.s32 	%r325, %r316, 1;
	setp.ne.s32 	%p23, %r325, 5;
	@%p23 bra 	$L__BB0_7;
	st.global.u32 	[%rd2+4], %r336;
	st.global.u32 	[%rd2+8], %r335;
	st.global.u32 	[%rd2+12], %r334;
	st.global.u32 	[%rd2+16], %r333;
	st.global.u32 	[%rd2+20], %r332;
	add.s32 	%r319, %r319, 1;
	setp.lt.u32 	%p24, %r319, %r3;
	@%p24 bra 	$L__BB0_6;
$L__BB0_43:
	shr.u64 	%rd7, %rd33, 2;
	add.s32 	%r318, %r318, 1;
	setp.gt.u64 	%p25, %rd33, 3;
	mov.u64 	%rd33, %rd7;
	@%p25 bra 	$L__BB0_4;
$L__BB0_44:
	mov.b32 	%r317, 0;
	st.global.v2.u32 	[%rd2+24], {%r317, %r317};
	st.global.u32 	[%rd2+32], %r317;
	mov.b64 	%rd32, 0;
	st.global.u64 	[%rd2+40], %rd32;
	ret;

}
	// .globl	_Z10IterationsffPfS_S_S_PiS0_P17curandStateXORWOWfffffii
.visible .entry _Z10IterationsffPfS_S_S_PiS0_P17curandStateXORWOWfffffii(
	.param .f32 _Z10IterationsffPfS_S_S_PiS0_P17curandStateXORWOWfffffii_param_0,
	.param .f32 _Z10IterationsffPfS_S_S_PiS0_P17curandStateXORWOWfffffii_param_1,
	.param .u64 .ptr .align 1 _Z10IterationsffPfS_S_S_PiS0_P17curandStateXORWOWfffffii_param_2,
	.param .u64 .ptr .align 1 _Z10IterationsffPfS_S_S_PiS0_P17curandStateXORWOWfffffii_param_3,
	.param .u64 .ptr .align 1 _Z10IterationsffPfS_S_S_PiS0_P17curandStateXORWOWfffffii_param_4,
	.param .u64 .ptr .align 1 _Z10IterationsffPfS_S_S_PiS0_P17curandStateXORWOWfffffii_param_5,
	.param .u64 .ptr .align 1 _Z10IterationsffPfS_S_S_PiS0_P17curandStateXORWOWfffffii_param_6,
	.param .u64 .ptr .align 1 _Z10IterationsffPfS_S_S_PiS0_P17curandStateXORWOWfffffii_param_7,
	.param .u64 .ptr .align 1 _Z10IterationsffPfS_S_S_PiS0_P17curandStateXORWOWfffffii_param_8,
	.param .f32 _Z10IterationsffPfS_S_S_PiS0_P17curandStateXORWOWfffffii_param_9,
	.param .f32 _Z10IterationsffPfS_S_S_PiS0_P17curandStateXORWOWfffffii_param_10,
	.param .f32 _Z10IterationsffPfS_S_S_PiS0_P17curandStateXORWOWfffffii_param_11,
	.param .f32 _Z10IterationsffPfS_S_S_PiS0_P17curandStateXORWOWfffffii_param_12,
	.param .f32 _Z10IterationsffPfS_S_S_PiS0_P17curandStateXORWOWfffffii_param_13,
	.param .u32 _Z10IterationsffPfS_S_S_PiS0_P17curandStateXORWOWfffffii_param_14,
	.param .u32 _Z10IterationsffPfS_S_S_PiS0_P17curandStateXORWOWfffffii_param_15
)
{
	.reg .pred 	%p<39>;
	.reg .b32 	%r<203>;
	.reg .b32 	%f<186>;
	.reg .b64 	%rd<56>;
	.reg .b64 	%fd<2>;

	ld.param.f32 	%f18, [_Z10IterationsffPfS_S_S_PiS0_P17curandStateXORWOWfffffii_param_0];
	ld.param.f32 	%f19, [_Z10IterationsffPfS_S_S_PiS0_P17curandStateXORWOWfffffii_param_1];
	ld.param.u64 	%rd13, [_Z10IterationsffPfS_S_S_PiS0_P17curandStateXORWOWfffffii_param_2];
	ld.param.u64 	%rd14, [_Z10IterationsffPfS_S_S_PiS0_P17curandStateXORWOWfffffii_param_3];
	ld.param.u64 	%rd15, [_Z10IterationsffPfS_S_S_PiS0_P17curandStateXORWOWfffffii_param_4];
	ld.param.u64 	%rd16, [_Z10IterationsffPfS_S_S_PiS0_P17curandStateXORWOWfffffii_param_5];
	ld.param.u64 	%rd12, [_Z10IterationsffPfS_S_S_PiS0_P17curandStateXORWOWfffffii_param_6];
	ld.param.u64 	%rd17, [_Z10IterationsffPfS_S_S_PiS0_P17curandStateXORWOWfffffii_param_8];
	ld.param.f32 	%f20, [_Z10IterationsffPfS_S_S_PiS0_P17curandStateXORWOWfffffii_param_9];
	ld.param.f32 	%f21, [_Z10IterationsffPfS_S_S_PiS0_P17curandStateXORWOWfffffii_param_13];
	ld.param.u32 	%r96, [_Z10IterationsffPfS_S_S_PiS0_P17curandStateXORWOWfffffii_param_14];
	ld.param.u32 	%r97, [_Z10IterationsffPfS_S_S_PiS0_P17curandStateXORWOWfffffii_param_15];
	cvta.to.global.u64 	%rd1, %rd13;
	cvta.to.global.u64 	%rd2, %rd15;
	cvta.to.global.u64 	%rd3, %rd14;
	cvta.to.global.u64 	%rd4, %rd16;
	cvta.to.global.u64 	%rd18, %rd17;
	mov.u32 	%r98, %tid.x;
	mov.u32 	%r99, %ntid.x;
	mov.u32 	%r100, %ctaid.x;
	mad.lo.s32 	%r1, %r99, %r100, %r98;
	mul.wide.s32 	%rd19, %r1, 48;
	add.s64 	%rd5, %rd18, %rd19;
	ld.global.v2.u32 	{%r202, %r201}, [%rd5];
	ld.global.v2.u32 	{%r200, %r199}, [%rd5+8];
	ld.global.v2.u32 	{%r198, %r197}, [%rd5+16];
	ld.global.v2.u32 	{%r8, %r9}, [%rd5+24];
	ld.global.f32 	%f1, [%rd5+32];
	ld.global.f64 	%fd1, [%rd5+40];
	setp.lt.s32 	%p1, %r97, 1;
	mov.f32 	%f185, 0f00000000;
	@%p1 bra 	$L__BB1_13;
	mul.lo.s32 	%r10, %r97, %r1;
	and.b32  	%r11, %r97, 15;
	setp.lt.u32 	%p2, %r97, 16;
	mov.f32 	%f185, 0f00000000;
	mov.b32 	%r165, 0;
	@%p2 bra 	$L__BB1_4;
	and.b32  	%r165, %r97, 2147483632;
	neg.s32 	%r163, %r165;
	add.s64 	%rd6, %rd1, 32;
	mov.f32 	%f185, 0f00000000;
	mov.u32 	%r162, %r10;
$L__BB1_3:
	.pragma "nounroll";
	mul.wide.s32 	%rd20, %r162, 4;
	add.s64 	%rd21, %rd6, %rd20;
	ld.global.f32 	%f26, [%rd21+-32];
	fma.rn.f32 	%f27, %f26, %f26, %f185;
	ld.global.f32 	%f28, [%rd21+-28];
	fma.rn.f32 	%f29, %f28, %f28, %f27;
	ld.global.f32 	%f30, [%rd21+-24];
	fma.rn.f32 	%f31, %f30, %f30, %f29;
	ld.global.f32 	%f32, [%rd21+-20];
	fma.rn.f32 	%f33, %f32, %f32, %f31;
	ld.global.f32 	%f34, [%rd21+-16];
	fma.rn.f32 	%f35, %f34, %f34, %f33;
	ld.global.f32 	%f36, [%rd21+-12];
	fma.rn.f32 	%f37, %f36, %f36, %f35;
	ld.global.f32 	%f38, [%rd21+-8];
	fma.rn.f32 	%f39, %f38, %f38, %f37;
	ld.global.f32 	%f40, [%rd21+-4];
	fma.rn.f32 	%f41, %f40, %f40, %f39;
	ld.global.f32 	%f42, [%rd21];
	fma.rn.f32 	%f43, %f42, %f42, %f41;
	ld.global.f32 	%f44, [%rd21+4];
	fma.rn.f32 	%f45, %f44, %f44, %f43;
	ld.global.f32 	%f46, [%rd21+8];
	fma.rn.f32 	%f47, %f46, %f46, %f45;
	ld.global.f32 	%f48, [%rd21+12];
	fma.rn.f32 	%f49, %f48, %f48, %f47;
	ld.global.f32 	%f50, [%rd21+16];
	fma.rn.f32 	%f51, %f50, %f50, %f49;
	ld.global.f32 	%f52, [%rd21+20];
	fma.rn.f32 	%f53, %f52, %f52, %f51;
	ld.global.f32 	%f54, [%rd21+24];
	fma.rn.f32 	%f55, %f54, %f54, %f53;
	ld.global.f32 	%f56, [%rd21+28];
	fma.rn.f32 	%f185, %f56, %f56, %f55;
	add.s32 	%r163, %r163, 16;
	add.s32 	%r162, %r162, 16;
	setp.ne.s32 	%p3, %r163, 0;
	@%p3 bra 	$L__BB1_3;
$L__BB1_4:
	setp.eq.s32 	%p4, %r11, 0;
	@%p4 bra 	$L__BB1_13;
	and.b32  	%r19, %r97, 7;
	setp.lt.u32 	%p5, %r11, 8;
	@%p5 bra 	$L__BB1_7;
	add.s32 	%r102, %r165, %r10;
	mul.wide.s32 	%rd22, %r102, 4;
	add.s64 	%rd23, %rd1, %rd22;
	ld.global.f32 	%f58, [%rd23];
	fma.rn.f32 	%f59, %f58, %f58, %f185;
	ld.global.f32 	%f60, [%rd23+4];
	fma.rn.f32 	%f61, %f60, %f60, %f59;
	ld.global.f32 	%f62, [%rd23+8];
	fma.rn.f32 	%f63, %f62, %f62, %f61;
	ld.global.f32 	%f64, [%rd23+12];
	fma.rn.f32 	%f65, %f64, %f64, %f63;
	ld.global.f32 	%f66, [%rd23+16];
	fma.rn.f32 	%f67, %f66, %f66, %f65;
	ld.global.f32 	%f68, [%rd23+20];
	fma.rn.f32 	%f69, %f68, %f68, %f67;
	ld.global.f32 	%f70, [%rd23+24];
	fma.rn.f32 	%f71, %f70, %f70, %f69;
	ld.global.f32 	%f72, [%rd23+28];
	fma.rn.f32 	%f185, %f72, %f72, %f71;
	add.s32 	%r165, %r165, 8;
$L__BB1_7:
	setp.eq.s32 	%p6, %r19, 0;
	@%p6 bra 	$L__BB1_13;
	and.b32  	%r22, %r97, 3;
	setp.lt.u32 	%p7, %r19, 4;
	@%p7 bra 	$L__BB1_10;
	add.s32 	%r103, %r165, %r10;
	mul.wide.s32 	%rd24, %r103, 4;
	add.s64 	%rd25, %rd1, %rd24;
	ld.global.f32 	%f74, [%rd25];
	fma.rn.f32 	%f75, %f74, %f74, %f185;
	ld.global.f32 	%f76, [%rd25+4];
	fma.rn.f32 	%f77, %f76, %f76, %f75;
	ld.global.f32 	%f78, [%rd25+8];
	fma.rn.f32 	%f79, %f78, %f78, %f77;
	ld.global.f32 	%f80, [%rd25+12];
	fma.rn.f32 	%f185, %f80, %f80, %f79;
	add.s32 	%r165, %r165, 4;
$L__BB1_10:
	setp.eq.s32 	%p8, %r22, 0;
	@%p8 bra 	$L__BB1_13;
	add.s32 	%r168, %r165, %r10;
	neg.s32 	%r167, %r22;
$L__BB1_12:
	.pragma "nounroll";
	mul.wide.s32 	%rd26, %r168, 4;
	add.s64 	%rd27, %rd1, %rd26;
	ld.global.f32 	%f81, [%rd27];
	fma.rn.f32 	%f185, %f81, %f81, %f185;
	add.s32 	%r168, %r168, 1;
	add.s32 	%r167, %r167, 1;
	setp.ne.s32 	%p9, %r167, 0;
	@%p9 bra 	$L__BB1_12;
$L__BB1_13:
	mul.wide.s32 	%rd28, %r1, 4;
	add.s64 	%rd7, %rd4, %rd28;
	ld.global.f32 	%f82, [%rd7];
	setp.leu.f32 	%p10, %f82, %f185;
	@%p10 bra 	$L__BB1_27;
	st.global.f32 	[%rd7], %f185;
	@%p1 bra 	$L__BB1_27;
	mul.lo.s32 	%r31, %r97, %r1;
	and.b32  	%r32, %r97, 15;
	setp.lt.u32 	%p12, %r97, 16;
	mov.b32 	%r172, 0;
	@%p12 bra 	$L__BB1_18;
	and.b32  	%r172, %r97, 2147483632;
	neg.s32 	%r170, %r172;
	add.s64 	%rd8, %rd1, 32;
	add.s64 	%rd9, %rd2, 32;
	mov.u32 	%r169, %r31;
$L__BB1_17:
	.pragma "nounroll";
	mul.wide.s32 	%rd29, %r169, 4;
	add.s64 	%rd30, %rd8, %rd29;
	add.s64 	%rd31, %rd9, %rd29;
	ld.global.f32 	%f83, [%rd30+-32];
	st.global.f32 	[%rd31+-32], %f83;
	ld.global.f32 	%f84, [%rd30+-28];
	st.global.f32 	[%rd31+-28], %f84;
	ld.global.f32 	%f85, [%rd30+-24];
	st.global.f32 	[%rd31+-24], %f85;
	ld.global.f32 	%f86, [%rd30+-20];
	st.global.f32 	[%rd31+-20], %f86;
	ld.global.f32 	%f87, [%rd30+-16];
	st.global.f32 	[%rd31+-16], %f87;
	ld.global.f32 	%f88, [%rd30+-12];
	st.global.f32 	[%rd31+-12], %f88;
	ld.global.f32 	%f89, [%rd30+-8];
	st.global.f32 	[%rd31+-8], %f89;
	ld.global.f32 	%f90, [%rd30+-4];
	st.global.f32 	[%rd31+-4], %f90;
	ld.global.f32 	%f91, [%rd30];
	st.global.f32 	[%rd31], %f91;
	ld.global.f32 	%f92, [%rd30+4];
	st.global.f32 	[%rd31+4], %f92;
	ld.global.f32 	%f93, [%rd30+8];
	st.global.f32 	[%rd31+8], %f93;
	ld.global.f32 	%f94, [%rd30+12];
	st.global.f32 	[%rd31+12], %f94;
	ld.global.f32 	%f95, [%rd30+16];
	st.global.f32 	[%rd31+16], %f95;
	ld.global.f32 	%f96, [%rd30+20];
	st.global.f32 	[%rd31+20], %f96;
	ld.global.f32 	%f97, [%rd30+24];
	st.global.f32 	[%rd31+24], %f97;
	ld.global.f32 	%f98, [%rd30+28];
	st.global.f32 	[%rd31+28], %f98;
	add.s32 	%r170, %r170, 16;
	add.s32 	%r169, %r169, 16;
	setp.ne.s32 	%p13, %r170, 0;
	@%p13 bra 	$L__BB1_17;
$L__BB1_18:
	setp.eq.s32 	%p14, %r32, 0;
	@%p14 bra 	$L__BB1_27;
	and.b32  	%r40, %r97, 7;
	setp.lt.u32 	%p15, %r32, 8;
	@%p15 bra 	$L__BB1_21;
	add.s32 	%r105, %r172, %r31;
	mul.wide.s32 	%rd32, %r105, 4;
	add.s64 	%rd33, %rd1, %rd32;
	ld.global.f32 	%f99, [%rd33];
	add.s64 	%rd34, %rd2, %rd32;
	st.global.f32 	[%rd34], %f99;
	ld.global.f32 	%f100, [%rd33+4];
	st.global.f32 	[%rd34+4], %f100;
	ld.global.f32 	%f101, [%rd33+8];
	st.global.f32 	[%rd34+8], %f101;
	ld.global.f32 	%f102, [%rd33+12];
	st.global.f32 	[%rd34+12], %f102;
	ld.global.f32 	%f103, [%rd33+16];
	st.global.f32 	[%rd34+16], %f103;
	ld.global.f32 	%f104, [%rd33+20];
	st.global.f32 	[%rd34+20], %f104;
	ld.global.f32 	%f105, [%rd33+24];
	st.global.f32 	[%rd34+24], %f105;
	ld.global.f32 	%f106, [%rd33+28];
	st.global.f32 	[%rd34+28], %f106;
	add.s32 	%r172, %r172, 8;
$L__BB1_21:
	setp.eq.s32 	%p16, %r40, 0;
	@%p16 bra 	$L__BB1_27;
	and.b32  	%r43, %r97, 3;
	setp.lt.u32 	%p17, %r40, 4;
	@%p17 bra 	$L__BB1_24;
	add.s32 	%r106, %r172, %r31;
	mul.wide.s32 	%rd35, %r106, 4;
	add.s64 	%rd36, %rd1, %rd35;
	ld.global.f32 	%f107, [%rd36];
	add.s64 	%rd37, %rd2, %rd35;
	st.global.f32 	[%rd37], %f107;
	ld.global.f32 	%f108, [%rd36+4];
	st.global.f32 	[%rd37+4], %f108;
	ld.global.f32 	%f109, [%rd36+8];
	st.global.f32 	[%rd37+8], %f109;
	ld.global.f32 	%f110, [%rd36+12];
	st.global.f32 	[%rd37+12], %f110;
	add.s32 	%r172, %r172, 4;
$L__BB1_24:
	setp.eq.s32 	%p18, %r43, 0;
	@%p18 bra 	$L__BB1_27;
	add.s32 	%r175, %r172, %r31;
	neg.s32 	%r174, %r43;
$L__BB1_26:
	.pragma "nounroll";
	mul.wide.s32 	%rd38, %r175, 4;
	add.s64 	%rd39, %rd2, %rd38;
	add.s64 	%rd40, %rd1, %rd38;
	ld.global.f32 	%f111, [%rd40];
	st.global.f32 	[%rd39], %f111;
	add.s32 	%r175, %r175, 1;
	add.s32 	%r174, %r174, 1;
	setp.ne.s32 	%p19, %r174, 0;
	@%p19 bra 	$L__BB1_26;
$L__BB1_27:
	ld.global.f32 	%f15, [%rd7];
	add.s32 	%r107, %r1, %r96;
	add.s32 	%r108, %r107, -1;
	rem.s32 	%r52, %r108, %r96;
	add.s32 	%r109, %r1, 1;
	rem.s32 	%r53, %r109, %r96;
	mul.wide.s32 	%rd41, %r52, 4;
	add.s64 	%rd42, %rd4, %rd41;
	ld.global.f32 	%f112, [%rd42];
	setp.geu.f32 	%p20, %f112, %f15;
	cvta.to.global.u64 	%rd43, %rd12;
	mul.wide.s32 	%rd44, %r1, 4;
	add.s64 	%rd10, %rd43, %rd44;
	@%p20 bra 	$L__BB1_29;
	st.global.u32 	[%rd10], %r52;
$L__BB1_29:
	mul.wide.s32 	%rd45, %r53, 4;
	add.s64 	%rd46, %rd4, %rd45;
	ld.global.f32 	%f113, [%rd46];
	setp.geu.f32 	%p21, %f113, %f15;
	@%p21 bra 	$L__BB1_31;
	st.global.u32 	[%rd10], %r53;
$L__BB1_31:
	setp.lt.s32 	%p22, %r97, 1;
	@%p22 bra 	$L__BB1_38;
	ld.global.u32 	%r112, [%rd10];
	mul.lo.s32 	%r54, %r97, %r1;
	mul.wide.s32 	%rd47, %r112, 4;
	add.s64 	%rd11, %rd2, %rd47;
	sub.f32 	%f16, %f18, %f19;
	neg.f32 	%f17, %f16;
	setp.eq.s32 	%p23, %r97, 1;
	mov.b32 	%r190, 0;
	mov.u32 	%r194, %r199;
	mov.u32 	%r195, %r198;
	mov.u32 	%r196, %r197;
	@%p23 bra 	$L__BB1_36;
	and.b32  	%r113, %r97, 2147483646;
	neg.s32 	%r178, %r113;
	add.s32 	%r177, %r202, 724874;
	mov.u32 	%r176, %r54;
$L__BB1_34:
	mov.u32 	%r64, %r197;
	mul.wide.s32 	%rd48, %r176, 4;
	add.s64 	%rd49, %rd1, %rd48;
	add.s64 	%rd50, %rd2, %rd48;
	add.s64 	%rd51, %rd3, %rd48;
	shr.u32 	%r114, %r201, 2;
	xor.b32  	%r115, %r114, %r201;
	shl.b32 	%r116, %r64, 4;
	shl.b32 	%r117, %r115, 1;
	xor.b32  	%r118, %r116, %r117;
	xor.b32  	%r119, %r118, %r64;
	xor.b32  	%r65, %r119, %r115;
	add.s32 	%r120, %r177, %r65;
	add.s32 	%r121, %r120, -362437;
	cvt.rn.f32.u32 	%f114, %r121;
	fma.rn.f32 	%f115, %f114, 0f2F800000, 0f2F000000;
	shr.u32 	%r122, %r200, 2;
	xor.b32  	%r123, %r122, %r200;
	shl.b32 	%r124, %r65, 4;
	shl.b32 	%r125, %r123, 1;
	xor.b32  	%r126, %r125, %r124;
	xor.b32  	%r127, %r126, %r123;
	xor.b32  	%r194, %r127, %r65;
	add.s32 	%r128, %r177, %r194;
	cvt.rn.f32.u32 	%f116, %r128;
	fma.rn.f32 	%f117, %f116, 0f2F800000, 0f2F000000;
	ld.global.f32 	%f118, [%rd51];
	mul.f32 	%f119, %f20, %f115;
	ld.global.f32 	%f120, [%rd50];
	ld.global.f32 	%f121, [%rd49];
	sub.f32 	%f122, %f120, %f121;
	fma.rn.f32 	%f123, %f119, %f122, %f118;
	mul.f32 	%f124, %f20, %f117;
	ld.global.f32 	%f125, [%rd11];
	sub.f32 	%f126, %f125, %f121;
	fma.rn.f32 	%f127, %f124, %f126, %f123;
	mul.f32 	%f128, %f21, %f127;
	setp.gt.f32 	%p24, %f128, %f16;
	selp.f32 	%f129, %f16, %f128, %p24;
	setp.lt.f32 	%p25, %f129, %f17;
	selp.f32 	%f130, %f17, %f129, %p25;
	st.global.f32 	[%rd51], %f130;
	ld.global.f32 	%f131, [%rd49];
	add.f32 	%f132, %f131, %f130;
	setp.gt.f32 	%p26, %f132, %f18;
	selp.f32 	%f133, %f18, %f132, %p26;
	setp.lt.f32 	%p27, %f133, %f19;
	selp.f32 	%f134, %f19, %f133, %p27;
	st.global.f32 	[%rd49], %f134;
	shr.u32 	%r129, %r199, 2;
	xor.b32  	%r130, %r129, %r199;
	shl.b32 	%r131, %r194, 4;
	shl.b32 	%r132, %r130, 1;
	xor.b32  	%r133, %r131, %r132;
	xor.b32  	%r134, %r133, %r194;
	xor.b32  	%r195, %r134, %r130;
	add.s32 	%r135, %r177, %r195;
	add.s32 	%r136, %r135, 362437;
	cvt.rn.f32.u32 	%f135, %r136;
	fma.rn.f32 	%f136, %f135, 0f2F800000, 0f2F000000;
	shr.u32 	%r137, %r198, 2;
	xor.b32  	%r138, %r137, %r198;
	shl.b32 	%r139, %r195, 4;
	shl.b32 	%r140, %r138, 1;
	xor.b32  	%r141, %r140, %r139;
	xor.b32  	%r142, %r141, %r138;
	xor.b32  	%r197, %r142, %r195;
	add.s32 	%r143, %r177, %r197;
	add.s32 	%r144, %r143, 724874;
	cvt.rn.f32.u32 	%f137, %r144;
	fma.rn.f32 	%f138, %f137, 0f2F800000, 0f2F000000;
	ld.global.f32 	%f139, [%rd51+4];
	mul.f32 	%f140, %f20, %f136;
	ld.global.f32 	%f141, [%rd50+4];
	ld.global.f32 	%f142, [%rd49+4];
	sub.f32 	%f143, %f141, %f142;
	fma.rn.f32 	%f144, %f140, %f143, %f139;
	mul.f32 	%f145, %f20, %f138;
	ld.global.f32 	%f146, [%rd11];
	sub.f32 	%f147, %f146, %f142;
	fma.rn.f32 	%f148, %f145, %f147, %f144;
	mul.f32 	%f149, %f21, %f148;
	setp.gt.f32 	%p28, %f149, %f16;
	selp.f32 	%f150, %f16, %f149, %p28;
	setp.lt.f32 	%p29, %f150, %f17;
	selp.f32 	%f151, %f17, %f150, %p29;
	st.global.f32 	[%rd51+4], %f151;
	ld.global.f32 	%f152, [%rd49+4];
	add.f32 	%f153, %f152, %f151;
	setp.gt.f32 	%p30, %f153, %f18;
	selp.f32 	%f154, %f18, %f153, %p30;
	setp.lt.f32 	%p31, %f154, %f19;
	selp.f32 	%f155, %f19, %f154, %p31;
	st.global.f32 	[%rd49+4], %f155;
	add.s32 	%r178, %r178, 2;
	add.s32 	%r177, %r177, 1449748;
	add.s32 	%r176, %r176, 2;
	setp.ne.s32 	%p32, %r178, 0;
	mov.u32 	%r200, %r65;
	mov.u32 	%r199, %r194;
	mov.u32 	%r198, %r195;
	mov.u32 	%r201, %r64;
	@%p32 bra 	$L__BB1_34;
	add.s32 	%r202, %r177, -724874;
	and.b32  	%r190, %r97, 2147483646;
	mov.u32 	%r201, %r64;
	mov.u32 	%r200, %r65;
	mov.u32 	%r199, %r194;
	mov.u32 	%r198, %r195;
	mov.u32 	%r196, %r197;
$L__BB1_36:
	and.b32  	%r145, %r97, 1;
	setp.eq.b32 	%p33, %r145, 1;
	not.pred 	%p34, %p33;
	@%p34 bra 	$L__BB1_38;
	add.s32 	%r146, %r190, %r54;
	shr.u32 	%r147, %r201, 2;
	xor.b32  	%r148, %r147, %r201;
	shl.b32 	%r149, %r196, 4;
	shl.b32 	%r150, %r148, 1;
	xor.b32  	%r151, %r149, %r150;
	xor.b32  	%r152, %r151, %r196;
	xor.b32  	%r198, %r152, %r148;
	add.s32 	%r153, %r202, %r198;
	add.s32 	%r154, %r153, 362437;
	cvt.rn.f32.u32 	%f156, %r154;
	fma.rn.f32 	%f157, %f156, 0f2F800000, 0f2F000000;
	shr.u32 	%r155, %r200, 2;
	xor.b32  	%r156, %r155, %r200;
	shl.b32 	%r157, %r198, 4;
	shl.b32 	%r158, %r156, 1;
	xor.b32  	%r159, %r158, %r157;
	xor.b32  	%r160, %r159, %r156;
	xor.b32  	%r197, %r160, %r198;
	add.s32 	%r202, %r202, 724874;
	add.s32 	%r161, %r197, %r202;
	cvt.rn.f32.u32 	%f158, %r161;
	fma.rn.f32 	%f159, %f158, 0f2F800000, 0f2F000000;
	mul.wide.s32 	%rd52, %r146, 4;
	add.s64 	%rd53, %rd3, %rd52;
	ld.global.f32 	%f160, [%rd53];
	mul.f32 	%f161, %f20, %f157;
	add.s64 	%rd54, %rd2, %rd52;
	ld.global.f32 	%f162, [%rd54];
	add.s64 	%rd55, %rd1, %rd52;
	ld.global.f32 	%f163, [%rd55];
	sub.f32 	%f164, %f162, %f163;
	fma.rn.f32 	%f165, %f161, %f164, %f160;
	mul.f32 	%f166, %f20, %f159;
	ld.global.f32 	%f167, [%rd11];
	sub.f32 	%f168, %f167, %f163;
	fma.rn.f32 	%f169, %f166, %f168, %f165;
	mul.f32 	%f170, %f21, %f169;
	setp.gt.f32 	%p35, %f170, %f16;
	selp.f32 	%f171, %f16, %f170, %p35;
	setp.lt.f32 	%p36, %f171, %f17;
	selp.f32 	%f172, %f17, %f171, %p36;
	st.global.f32 	[%rd53], %f172;
	ld.global.f32 	%f173, [%rd55];
	add.f32 	%f174, %f173, %f172;
	setp.gt.f32 	%p37, %f174, %f18;
	selp.f32 	%f175, %f18, %f174, %p37;
	setp.lt.f32 	%p38, %f175, %f19;
	selp.f32 	%f176, %f19, %f175, %p38;
	st.global.f32 	[%rd55], %f176;
	mov.u32 	%r199, %r196;
	mov.u32 	%r200, %r195;
	mov.u32 	%r201, %r194;
$L__BB1_38:
	st.global.v2.u32 	[%rd5], {%r202, %r201};
	st.global.v2.u32 	[%rd5+8], {%r200, %r199};
	st.global.v2.u32 	[%rd5+16], {%r198, %r197};
	st.global.v2.u32 	[%rd5+24], {%r8, %r9};
	st.global.f32 	[%rd5+32], %f1;
	st.global.f64 	[%rd5+40], %fd1;
	ret;

}
	// .globl	_Z13ReduceKernel1PfPi
.visible .entry _Z13ReduceKernel1PfPi(
	.param .u64 .ptr .align 1 _Z13ReduceKernel1PfPi_param_0,
	.param .u64 .ptr .align 1 _Z13ReduceKernel1PfPi_param_1
)
{
	.reg .pred 	%p<6>;
	.reg .b32 	%r<19>;
	.reg .b32 	%f<5>;
	.reg .b64 	%rd<11>;
	// demoted variable
	.shared .align 4 .b8 _ZZ13ReduceKernel1PfPiE5stage[2048];
	// demoted variable
	.shared .align 4 .b8 _ZZ13ReduceKernel1PfPiE4best[2048];
	ld.param.u64 	%rd3, [_Z13ReduceKernel1PfPi_param_0];
	ld.param.u64 	%rd4, [_Z13ReduceKernel1PfPi_param_1];
	cvta.to.global.u64 	%rd1, %rd3;
	cvta.to.global.u64 	%rd2, %rd4;
	mov.u32 	%r1, %tid.x;
	mov.u32 	%r18, %ntid.x;
	mov.u32 	%r3, %ctaid.x;
	mad.lo.s32 	%r9, %r18, %r3, %r1;
	mul.wide.s32 	%rd5, %r9, 4;
	add.s64 	%rd6, %rd2, %rd5;
	ld.global.u32 	%r10, [%rd6];
	shl.b32 	%r11, %r1, 2;
	mov.u32 	%r12, _ZZ13ReduceKernel1PfPiE4best;
	add.s32 	%r4, %r12, %r11;
	st.shared.u32 	[%r4], %r10;
	add.s64 	%rd7, %rd1, %rd5;
	ld.global.f32 	%f2, [%rd7];
	mov.u32 	%r13, _ZZ13ReduceKernel1PfPiE5stage;
	add.s32 	%r5, %r13, %r11;
	st.shared.f32 	[%r5], %f2;
	bar.sync 	0;
	setp.lt.u32 	%p1, %r18, 2;
	@%p1 bra 	$L__BB2_5;
$L__BB2_1:
	mov.u32 	%r6, %r18;
	shr.u32 	%r18, %r6, 1;
	setp.ge.u32 	%p2, %r1, %r18;
	@%p2 bra 	$L__BB2_4;
	ld.shared.f32 	%f3, [%r5];
	shl.b32 	%r8, %r18, 2;
	add.s32 	%r14, %r5, %r8;
	ld.shared.f32 	%f1, [%r14];
	setp.leu.f32 	%p3, %f3, %f1;
	@%p3 bra 	$L__BB2_4;
	st.shared.f32 	[%r5], %f1;
	add.s32 	%r15, %r4, %r8;
	ld.shared.u32 	%r16, [%r15];
	st.shared.u32 	[%r4], %r16;
$L__BB2_4:
	bar.sync 	0;
	setp.gt.u32 	%p4, %r6, 3;
	@%p4 bra 	$L__BB2_1;
$L__BB2_5:
	setp.ne.s32 	%p5, %r1, 0;
	@%p5 bra 	$L__BB2_7;
	ld.shared.f32 	%f4, [_ZZ13ReduceKernel1PfPiE5stage];
	mul.wide.u32 	%rd8, %r3, 4;
	add.s64 	%rd9, %rd1, %rd8;
	st.global.f32 	[%rd9], %f4;
	ld.shared.u32 	%r17, [_ZZ13ReduceKernel1PfPiE4best];
	add.s64 	%rd10, %rd2, %rd8;
	st.global.u32 	[%rd10], %r17;
$L__BB2_7:
	ret;

}
	// .globl	_Z13ReduceKernel2PfS_Pii
.visible .entry _Z13ReduceKernel2PfS_Pii(
	.param .u64 .ptr .align 1 _Z13ReduceKernel2PfS_Pii_param_0,
	.param .u64 .ptr .align 1 _Z13ReduceKernel2PfS_Pii_param_1,
	.param .u64 .ptr .align 1 _Z13ReduceKernel2PfS_Pii_param_2,
	.param .u32 _Z13ReduceKernel2PfS_Pii_param_3
)
{
	.reg .pred 	%p<15>;
	.reg .b32 	%r<52>;
	.reg .b32 	%f<34>;
	.reg .b64 	%rd<34>;
	// demoted variable
	.shared .align 4 .b8 _ZZ13ReduceKernel2PfS_PiiE5stage[2048];
	// demoted variable
	.shared .align 4 .b8 _ZZ13ReduceKernel2PfS_PiiE4best[2048];
	ld.param.u64 	%rd10, [_Z13ReduceKernel2PfS_Pii_param_0];
	ld.param.u64 	%rd11, [_Z13ReduceKernel2PfS_Pii_param_1];
	ld.param.u64 	%rd12, [_Z13ReduceKernel2PfS_Pii_param_2];
	ld.param.u32 	%r30, [_Z13ReduceKernel2PfS_Pii_param_3];
	cvta.to.global.u64 	%rd1, %rd10;
	cvta.to.global.u64 	%rd2, %rd11;
	cvta.to.global.u64 	%rd3, %rd12;
	mov.u32 	%r1, %tid.x;
	mov.u32 	%r44, %ntid.x;
	mov.u32 	%r3, %ctaid.x;
	mad.lo.s32 	%r31, %r44, %r3, %r1;
	mul.wide.s32 	%rd13, %r31, 4;
	add.s64 	%rd14, %rd3, %rd13;
	ld.global.u32 	%r32, [%rd14];
	shl.b32 	%r33, %r1, 2;
	mov.u32 	%r34, _ZZ13ReduceKernel2PfS_PiiE4best;
	add.s32 	%r4, %r34, %r33;
	st.shared.u32 	[%r4], %r32;
	add.s64 	%rd15, %rd2, %rd13;
	ld.global.f32 	%f2, [%rd15];
	mov.u32 	%r35, _ZZ13ReduceKernel2PfS_PiiE5stage;
	add.s32 	%r5, %r35, %r33;
	st.shared.f32 	[%r5], %f2;
	bar.sync 	0;
	setp.lt.u32 	%p1, %r44, 2;
	@%p1 bra 	$L__BB3_5;
$L__BB3_1:
	mov.u32 	%r6, %r44;
	shr.u32 	%r44, %r6, 1;
	setp.ge.u32 	%p2, %r1, %r44;
	@%p2 bra 	$L__BB3_4;
	ld.shared.f32 	%f3, [%r5];
	shl.b32 	%r8, %r44, 2;
	add.s32 	%r36, %r5, %r8;
	ld.shared.f32 	%f1, [%r36];
	setp.leu.f32 	%p3, %f3, %f1;
	@%p3 bra 	$L__BB3_4;
	st.shared.f32 	[%r5], %f1;
	add.s32 	%r37, %r4, %r8;
	ld.shared.u32 	%r38, [%r37];
	st.shared.u32 	[%r4], %r38;
$L__BB3_4:
	bar.sync 	0;
	setp.gt.u32 	%p4, %r6, 3;
	@%p4 bra 	$L__BB3_1;
$L__BB3_5:
	setp.ne.s32 	%p5, %r1, 0;
	@%p5 bra 	$L__BB3_7;
	ld.shared.f32 	%f4, [_ZZ13ReduceKernel2PfS_PiiE5stage];
	mul.wide.u32 	%rd16, %r3, 4;
	add.s64 	%rd17, %rd2, %rd16;
	st.global.f32 	[%rd17], %f4;
	ld.shared.u32 	%r39, [_ZZ13ReduceKernel2PfS_PiiE4best];
	add.s64 	%rd18, %rd3, %rd16;
	st.global.u32 	[%rd18], %r39;
$L__BB3_7:
	setp.lt.s32 	%p6, %r30, 1;
	@%p6 bra 	$L__BB3_20;
	ld.shared.u32 	%r41, [_ZZ13ReduceKernel2PfS_PiiE4best];
	mul.lo.s32 	%r9, %r41, %r30;
	and.b32  	%r10, %r30, 15;
	setp.lt.u32 	%p7, %r30, 16;
	mov.b32 	%r48, 0;
	@%p7 bra 	$L__BB3_11;
	and.b32  	%r48, %r30, 2147483632;
	neg.s32 	%r46, %r48;
	add.s64 	%rd4, %rd1, 32;
	mov.u64 	%rd32, %rd4;
	mov.u32 	%r45, %r9;
$L__BB3_10:
	.pragma "nounroll";
	mul.wide.s32 	%rd19, %r45, 4;
	add.s64 	%rd20, %rd4, %rd19;
	ld.global.f32 	%f5, [%rd20+-32];
	st.global.f32 	[%rd32+-32], %f5;
	ld.global.f32 	%f6, [%rd20+-28];
	st.global.f32 	[%rd32+-28], %f6;
	ld.global.f32 	%f7, [%rd20+-24];
	st.global.f32 	[%rd32+-24], %f7;
	ld.global.f32 	%f8, [%rd20+-20];
	st.global.f32 	[%rd32+-20], %f8;
	ld.global.f32 	%f9, [%rd20+-16];
	st.global.f32 	[%rd32+-16], %f9;
	ld.global.f32 	%f10, [%rd20+-12];
	st.global.f32 	[%rd32+-12], %f10;
	ld.global.f32 	%f11, [%rd20+-8];
	st.global.f32 	[%rd32+-8], %f11;
	ld.global.f32 	%f12, [%rd20+-4];
	st.global.f32 	[%rd32+-4], %f12;
	ld.global.f32 	%f13, [%rd20];
	st.global.f32 	[%rd32], %f13;
	ld.global.f32 	%f14, [%rd20+4];
	st.global.f32 	[%rd32+4], %f14;
	ld.global.f32 	%f15, [%rd20+8];
	st.global.f32 	[%rd32+8], %f15;
	ld.global.f32 	%f16, [%rd20+12];
	st.global.f32 	[%rd32+12], %f16;
	ld.global.f32 	%f17, [%rd20+16];
	st.global.f32 	[%rd32+16], %f17;
	ld.global.f32 	%f18, [%rd20+20];
	st.global.f32 	[%rd32+20], %f18;
	ld.global.f32 	%f19, [%rd20+24];
	st.global.f32 	[%rd32+24], %f19;
	ld.global.f32 	%f20, [%rd20+28];
	st.global.f32 	[%rd32+28], %f20;
	add.s32 	%r46, %r46, 16;
	add.s32 	%r45, %r45, 16;
	add.s64 	%rd32, %rd32, 64;
	setp.ne.s32 	%p8, %r46, 0;
	@%p8 bra 	$L__BB3_10;
$L__BB3_11:
	setp.eq.s32 	%p9, %r10, 0;
	@%p9 bra 	$L__BB3_20;
	and.b32  	%r18, %r30, 7;
	setp.lt.u32 	%p10, %r10, 8;
	@%p10 bra 	$L__BB3_14;
	add.s32 	%r42, %r9, %r48;
	mul.wide.s32 	%rd21, %r42, 4;
	add.s64 	%rd22, %rd1, %rd21;
	ld.global.f32 	%f21, [%rd22];
	mul.wide.u32 	%rd23, %r48, 4;
	add.s64 	%rd24, %rd1, %rd23;
	st.global.f32 	[%rd24], %f21;
	ld.global.f32 	%f22, [%rd22+4];
	st.global.f32 	[%rd24+4], %f22;
	ld.global.f32 	%f23, [%rd22+8];
	st.global.f32 	[%rd24+8], %f23;
	ld.global.f32 	%f24, [%rd22+12];
	st.global.f32 	[%rd24+12], %f24;
	ld.global.f32 	%f25, [%rd22+16];
	st.global.f32 	[%rd24+16], %f25;
	ld.global.f32 	%f26, [%rd22+20];
	st.global.f32 	[%rd24+20], %f26;
	ld.global.f32 	%f27, [%rd22+24];
	st.global.f32 	[%rd24+24], %f27;
	ld.global.f32 	%f28, [%rd22+28];
	st.global.f32 	[%rd24+28], %f28;
	add.s32 	%r48, %r48, 8;
$L__BB3_14:
	setp.eq.s32 	%p11, %r18, 0;
	@%p11 bra 	$L__BB3_20;
	and.b32  	%r21, %r30, 3;
	setp.lt.u32 	%p12, %r18, 4;
	@%p12 bra 	$L__BB3_17;
	add.s32 	%r43, %r9, %r48;
	mul.wide.s32 	%rd25, %r43, 4;
	add.s64 	%rd26, %rd1, %rd25;
	ld.global.f32 	%f29, [%rd26];
	mul.wide.u32 	%rd27, %r48, 4;
	add.s64 	%rd28, %rd1, %rd27;
	st.global.f32 	[%rd28], %f29;
	ld.global.f32 	%f30, [%rd26+4];
	st.global.f32 	[%rd28+4], %f30;
	ld.global.f32 	%f31, [%rd26+8];
	st.global.f32 	[%rd28+8], %f31;
	ld.global.f32 	%f32, [%rd26+12];
	st.global.f32 	[%rd28+12], %f32;
	add.s32 	%r48, %r48, 4;
$L__BB3_17:
	setp.eq.s32 	%p13, %r21, 0;
	@%p13 bra 	$L__BB3_20;
	mul.wide.u32 	%rd29, %r48, 4;
	add.s64 	%rd33, %rd1, %rd29;
	add.s32 	%r51, %r48, %r9;
	neg.s32 	%r50, %r21;
$L__BB3_19:
	.pragma "nounroll";
	mul.wide.s32 	%rd30, %r51, 4;
	add.s64 	%rd31, %rd1, %rd30;
	ld.global.f32 	%f33, [%rd31];
	st.global.f32 	[%rd33], %f33;
	add.s64 	%rd33, %rd33, 4;
	add.s32 	%r51, %r51, 1;
	add.s32 	%r50, %r50, 1;
	setp.ne.s32 	%p14, %r50, 0;
	@%p14 bra 	$L__BB3_19;
$L__BB3_20:
	ret;

}


// ===== COMPILED SASS (sm_100) =====

	.target	sm_100

	.elftype	@"ET_EXEC"


//--------------------- .note.nv.tkinfo           --------------------------
	.section	.note.nv.tkinfo,"",@"SHT_NOTE"
	.sectionflags	@"SHF_NOTE_NV_TKINFO"
	.tkinfo
        /*0018*/ 	.word	0x00000002
        /*0030*/ 	.string	""
        /*0030*/ 	.string	"ptxas"
        /*0030*/ 	.string	"Cuda compilation tools, release 13.0, V13.0.88"
        /*0030*/ 	.string	"Build cuda_13.0.r13.0/compiler.36424714_0"
        /*0030*/ 	.string	"-arch sm_100 -m 64 "



//--------------------- .note.nv.cuinfo           --------------------------
	.section	.note.nv.cuinfo,"",@"SHT_NOTE"
	.sectionflags	@"SHF_NOTE_NV_CUINFO"
        /*0018*/ 	.short	0x0002
        /*001a*/ 	.short	0x0064
        /*001c*/ 	.short	0x0082
	.zero		2


//--------------------- .nv.info                  --------------------------
	.section	.nv.info,"",@"SHT_CUDA_INFO"
	.align	4


	//----- nvinfo : EIATTR_REGCOUNT
	.align		4
        /*0000*/ 	.byte	0x04, 0x2f
        /*0002*/ 	.short	(.L_10 - .L_9)
	.align		4
.L_9:
        /*0004*/ 	.word	index@(_Z10Scale_InitffPfS_S_PiS0_P17curandStateXORWOW)
        /*0008*/ 	.word	0x0000001f


	//----- nvinfo : EIATTR_FRAME_SIZE
	.align		4
.L_10:
        /*000c*/ 	.byte	0x04, 0x11
        /*000e*/ 	.short	(.L_12 - .L_11)
	.align		4
.L_11:
        /*0010*/ 	.word	index@(_Z10Scale_InitffPfS_S_PiS0_P17curandStateXORWOW)
        /*0014*/ 	.word	0x00000000


	//----- nvinfo : EIATTR_REGCOUNT
	.align		4
.L_12:
        /*0018*/ 	.byte	0x04, 0x2f
        /*001a*/ 	.short	(.L_14 - .L_13)
	.align		4
.L_13:
        /*001c*/ 	.word	index@(_Z10IterationsffPfS_S_S_PiS0_P17curandStateXORWOWfffffii)
        /*0020*/ 	.word	0x00000028


	//----- nvinfo : EIATTR_FRAME_SIZE
	.align		4
.L_14:
        /*0024*/ 	.byte	0x04, 0x11
        /*0026*/ 	.short	(.L_16 - .L_15)
	.align		4
.L_15:
        /*0028*/ 	.word	index@(_Z10IterationsffPfS_S_S_PiS0_P17curandStateXORWOWfffffii)
        /*002c*/ 	.word	0x00000000


	//----- nvinfo : EIATTR_REGCOUNT
	.align		4
.L_16:
        /*0030*/ 	.byte	0x04, 0x2f
        /*0032*/ 	.short	(.L_18 - .L_17)
	.align		4
.L_17:
        /*0034*/ 	.word	index@(_Z13ReduceKernel1PfPi)
        /*0038*/ 	.word	0x0000000e


	//----- nvinfo : EIATTR_FRAME_SIZE
	.align		4
.L_18:
        /*003c*/ 	.byte	0x04, 0x11
        /*003e*/ 	.short	(.L_20 - .L_19)
	.align		4
.L_19:
        /*0040*/ 	.word	index@(_Z13ReduceKernel1PfPi)
        /*0044*/ 	.word	0x00000000


	//----- nvinfo : EIATTR_REGCOUNT
	.align		4
.L_20:
        /*0048*/ 	.byte	0x04, 0x2f
        /*004a*/ 	.short	(.L_22 - .L_21)
	.align		4
.L_21:
        /*004c*/ 	.word	index@(_Z13ReduceKernel2PfS_Pii)
        /*0050*/ 	.word	0x00000018


	//----- nvinfo : EIATTR_FRAME_SIZE
	.align		4
.L_22:
        /*0054*/ 	.byte	0x04, 0x11
        /*0056*/ 	.short	(.L_24 - .L_23)
	.align		4
.L_23:
        /*0058*/ 	.word	index@(_Z13ReduceKernel2PfS_Pii)
        /*005c*/ 	.word	0x00000000


	//----- nvinfo : EIATTR_MIN_STACK_SIZE
	.align		4
.L_24:
        /*0060*/ 	.byte	0x04, 0x12
        /*0062*/ 	.short	(.L_26 - .L_25)
	.align		4
.L_25:
        /*0064*/ 	.word	index@(_Z13ReduceKernel2PfS_Pii)
        /*0068*/ 	.word	0x00000000


	//----- nvinfo : EIATTR_MIN_STACK_SIZE
	.align		4
.L_26:
        /*006c*/ 	.byte	0x04, 0x12
        /*006e*/ 	.short	(.L_28 - .L_27)
	.align		4
.L_27:
        /*0070*/ 	.word	index@(_Z13ReduceKernel1PfPi)
        /*0074*/ 	.word	0x00000000


	//----- nvinfo : EIATTR_MIN_STACK_SIZE
	.align		4
.L_28:
        /*0078*/ 	.byte	0x04, 0x12
        /*007a*/ 	.short	(.L_30 - .L_29)
	.align		4
.L_29:
        /*007c*/ 	.word	index@(_Z10IterationsffPfS_S_S_PiS0_P17curandStateXORWOWfffffii)
        /*0080*/ 	.word	0x00000000


	//----- nvinfo : EIATTR_MIN_STACK_SIZE
	.align		4
.L_30:
        /*0084*/ 	.byte	0x04, 0x12
        /*0086*/ 	.short	(.L_32 - .L_31)
	.align		4
.L_31:
        /*0088*/ 	.word	index@(_Z10Scale_InitffPfS_S_PiS0_P17curandStateXORWOW)
        /*008c*/ 	.word	0x00000000
.L_32:


//--------------------- .nv.compat                --------------------------
	.section	.nv.compat,"",@"SHT_CUDA_COMPAT_INFO"
	.align	4
        /*0000*/ 	.byte	0x02, 0x09, 0x00, 0x00, 0x02, 0x02, 0x01, 0x00, 0x02, 0x05, 0x05, 0x00, 0x03, 0x07, 0x01, 0x01
        /*0010*/ 	.byte	0x02, 0x03, 0x00, 0x00, 0x02, 0x06, 0x01, 0x00, 0x04, 0x0b, 0x08, 0x00, 0x09, 0x00, 0x00, 0x00
        /*0020*/ 	.byte	0x00, 0x00, 0x00, 0x00


//--------------------- .nv.info._Z13ReduceKernel2PfS_Pii --------------------------
	.section	.nv.info._Z13ReduceKernel2PfS_Pii,"",@"SHT_CUDA_INFO"
	.sectionflags	@""
	.align	4


	//----- nvinfo : EIATTR_CUDA_API_VERSION
	.align		4
        /*0000*/ 	.byte	0x04, 0x37
        /*0002*/ 	.short	(.L_34 - .L_33)
.L_33:
        /*0004*/ 	.word	0x00000082


	//----- nvinfo : EIATTR_KPARAM_INFO
	.align		4
.L_34:
        /*0008*/ 	.byte	0x04, 0x17
        /*000a*/ 	.short	(.L_36 - .L_35)
.L_35:
        /*000c*/ 	.word	0x00000000
        /*0010*/ 	.short	0x0003
        /*0012*/ 	.short	0x0018
        /*0014*/ 	.byte	0x00, 0xf0, 0x11, 0x00


	//----- nvinfo : EIATTR_KPARAM_INFO
	.align		4
.L_36:
        /*0018*/ 	.byte	0x04, 0x17
        /*001a*/ 	.short	(.L_38 - .L_37)
.L_37:
        /*001c*/ 	.word	0x00000000
        /*0020*/ 	.short	0x0002
        /*0022*/ 	.short	0x0010
        /*0024*/ 	.byte	0x00, 0xf5, 0x21, 0x00


	//----- nvinfo : EIATTR_KPARAM_INFO
	.align		4
.L_38:
        /*0028*/ 	.byte	0x04, 0x17
        /*002a*/ 	.short	(.L_40 - .L_39)
.L_39:
        /*002c*/ 	.word	0x00000000
        /*0030*/ 	.short	0x0001
        /*0032*/ 	.short	0x0008
        /*0034*/ 	.byte	0x00, 0xf5, 0x21, 0x00


	//----- nvinfo : EIATTR_KPARAM_INFO
	.align		4
.L_40:
        /*0038*/ 	.byte	0x04, 0x17
        /*003a*/ 	.short	(.L_42 - .L_41)
.L_41:
        /*003c*/ 	.word	0x00000000
        /*0040*/ 	.short	0x0000
        /*0042*/ 	.short	0x0000
        /*0044*/ 	.byte	0x00, 0xf5, 0x21, 0x00


	//----- nvinfo : EIATTR_SPARSE_MMA_MASK
	.align		4
.L_42:
        /*0048*/ 	.byte	0x03, 0x50
        /*004a*/ 	.short	0x0000


	//----- nvinfo : EIATTR_MAXREG_COUNT
	.align		4
        /*004c*/ 	.byte	0x03, 0x1b
        /*004e*/ 	.short	0x00ff


	//----- nvinfo : EIATTR_NUM_BARRIERS
	.align		4
        /*0050*/ 	.byte	0x02, 0x4c
        /*0052*/ 	.byte	0x01
	.zero		1


	//----- nvinfo : EIATTR_MERCURY_ISA_VERSION
	.align		4
        /*0054*/ 	.byte	0x03, 0x5f
        /*0056*/ 	.short	0x0101


	//----- nvinfo : EIATTR_VRC_CTA_INIT_COUNT
	.align		4
        /*0058*/ 	.byte	0x02, 0x4a
	.zero		1
	.zero		1


	//----- nvinfo : EIATTR_EXIT_INSTR_OFFSETS
	.align		4
        /*005c*/ 	.byte	0x04, 0x1c
        /*005e*/ 	.short	(.L_44 - .L_43)


	//   ....[0]....
.L_43:
        /*0060*/ 	.word	0x000003b0


	//   ....[1]....
        /*0064*/ 	.word	0x00000790


	//   ....[2]....
        /*0068*/ 	.word	0x00000930


	//   ....[3]....
        /*006c*/ 	.word	0x00000a50


	//   ....[4]....
        /*0070*/ 	.word	0x00000b60


	//----- nvinfo : EIATTR_CRS_STACK_SIZE
	.align		4
.L_44:
        /*0074*/ 	.byte	0x04, 0x1e
        /*0076*/ 	.short	(.L_46 - .L_45)
.L_45:
        /*0078*/ 	.word	0x00000000


	//----- nvinfo : EIATTR_CBANK_PARAM_SIZE
	.align		4
.L_46:
        /*007c*/ 	.byte	0x03, 0x19
        /*007e*/ 	.short	0x001c


	//----- nvinfo : EIATTR_PARAM_CBANK
	.align		4
        /*0080*/ 	.byte	0x04, 0x0a
        /*0082*/ 	.short	(.L_48 - .L_47)
	.align		4
.L_47:
        /*0084*/ 	.word	index@(.nv.constant0._Z13ReduceKernel2PfS_Pii)
        /*0088*/ 	.short	0x0380
        /*008a*/ 	.short	0x001c


	//----- nvinfo : EIATTR_SW_WAR
	.align		4
.L_48:
        /*008c*/ 	.byte	0x04, 0x36
        /*008e*/ 	.short	(.L_50 - .L_49)
.L_49:
        /*0090*/ 	.word	0x00000008
.L_50:


//--------------------- .nv.info._Z13ReduceKernel1PfPi --------------------------
	.section	.nv.info._Z13ReduceKernel1PfPi,"",@"SHT_CUDA_INFO"
	.sectionflags	@""
	.align	4


	//----- nvinfo : EIATTR_CUDA_API_VERSION
	.align		4
        /*0000*/ 	.byte	0x04, 0x37
        /*0002*/ 	.short	(.L_52 - .L_51)
.L_51:
        /*0004*/ 	.word	0x00000082


	//----- nvinfo : EIATTR_KPARAM_INFO
	.align		4
.L_52:
        /*0008*/ 	.byte	0x04, 0x17
        /*000a*/ 	.short	(.L_54 - .L_53)
.L_53:
        /*000c*/ 	.word	0x00000000
        /*0010*/ 	.short	0x0001
        /*0012*/ 	.short	0x0008
        /*0014*/ 	.byte	0x00, 0xf5, 0x21, 0x00


	//----- nvinfo : EIATTR_KPARAM_INFO
	.align		4
.L_54:
        /*0018*/ 	.byte	0x04, 0x17
        /*001a*/ 	.short	(.L_56 - .L_55)
.L_55:
        /*001c*/ 	.word	0x00000000
        /*0020*/ 	.short	0x0000
        /*0022*/ 	.short	0x0000
        /*0024*/ 	.byte	0x00, 0xf5, 0x21, 0x00


	//----- nvinfo : EIATTR_SPARSE_MMA_MASK
	.align		4
.L_56:
        /*0028*/ 	.byte	0x03, 0x50
        /*002a*/ 	.short	0x0000


	//----- nvinfo : EIATTR_MAXREG_COUNT
	.align		4
        /*002c*/ 	.byte	0x03, 0x1b
        /*002e*/ 	.short	0x00ff


	//----- nvinfo : EIATTR_NUM_BARRIERS
	.align		4
        /*0030*/ 	.byte	0x02, 0x4c
        /*0032*/ 	.byte	0x01
	.zero		1


	//----- nvinfo : EIATTR_MERCURY_ISA_VERSION
	.align		4
        /*0034*/ 	.byte	0x03, 0x5f
        /*0036*/ 	.short	0x0101


	//----- nvinfo : EIATTR_VRC_CTA_INIT_COUNT
	.align		4
        /*0038*/ 	.byte	0x02, 0x4a
	.zero		1
	.zero		1


	//----- nvinfo : EIATTR_EXIT_INSTR_OFFSETS
	.align		4
        /*003c*/ 	.byte	0x04, 0x1c
        /*003e*/ 	.short	(.L_58 - .L_57)


	//   ....[0]....
.L_57:
        /*0040*/ 	.word	0x000002b0


	//   ....[1]....
        /*0044*/ 	.word	0x00000370


	//----- nvinfo : EIATTR_CRS_STACK_SIZE
	.align		4
.L_58:
        /*0048*/ 	.byte	0x04, 0x1e
        /*004a*/ 	.short	(.L_60 - .L_59)
.L_59:
        /*004c*/ 	.word	0x00000000


	//----- nvinfo : EIATTR_CBANK_PARAM_SIZE
	.align		4
.L_60:
        /*0050*/ 	.byte	0x03, 0x19
        /*0052*/ 	.short	0x0010


	//----- nvinfo : EIATTR_PARAM_CBANK
	.align		4
        /*0054*/ 	.byte	0x04, 0x0a
        /*0056*/ 	.short	(.L_62 - .L_61)
	.align		4
.L_61:
        /*0058*/ 	.word	index@(.nv.constant0._Z13ReduceKernel1PfPi)
        /*005c*/ 	.short	0x0380
        /*005e*/ 	.short	0x0010


	//----- nvinfo : EIATTR_SW_WAR
	.align		4
.L_62:
        /*0060*/ 	.byte	0x04, 0x36
        /*0062*/ 	.short	(.L_64 - .L_63)
.L_63:
        /*0064*/ 	.word	0x00000008
.L_64:


//--------------------- .nv.info._Z10IterationsffPfS_S_S_PiS0_P17curandStateXORWOWfffffii --------------------------
	.section	.nv.info._Z10IterationsffPfS_S_S_PiS0_P17curandStateXORWOWfffffii,"",@"SHT_CUDA_INFO"
	.sectionflags	@""
	.align	4


	//----- nvinfo : EIATTR_CUDA_API_VERSION
	.align		4
        /*0000*/ 	.byte	0x04, 0x37
        /*0002*/ 	.short	(.L_66 - .L_65)
.L_65:
        /*0004*/ 	.word	0x00000082


	//----- nvinfo : EIATTR_KPARAM_INFO
	.align		4
.L_66:
        /*0008*/ 	.byte	0x04, 0x17
        /*000a*/ 	.short	(.L_68 - .L_67)
.L_67:
        /*000c*/ 	.word	0x00000000
        /*0010*/ 	.short	0x000f
        /*0012*/ 	.short	0x0058
        /*0014*/ 	.byte	0x00, 0xf0, 0x11, 0x00


	//----- nvinfo : EIATTR_KPARAM_INFO
	.align		4
.L_68:
        /*0018*/ 	.byte	0x04, 0x17
        /*001a*/ 	.short	(.L_70 - .L_69)
.L_69:
        /*001c*/ 	.word	0x00000000
        /*0020*/ 	.short	0x000e
        /*0022*/ 	.short	0x0054
        /*0024*/ 	.byte	0x00, 0xf0, 0x11, 0x00


	//----- nvinfo : EIATTR_KPARAM_INFO
	.align		4
.L_70:
        /*0028*/ 	.byte	0x04, 0x17
        /*002a*/ 	.short	(.L_72 - .L_71)
.L_71:
        /*002c*/ 	.word	0x00000000
        /*0030*/ 	.short	0x000d
        /*0032*/ 	.short	0x0050
        /*0034*/ 	.byte	0x00, 0xf0, 0x11, 0x00


	//----- nvinfo : EIATTR_KPARAM_INFO
	.align		4
.L_72:
        /*0038*/ 	.byte	0x04, 0x17
        /*003a*/ 	.short	(.L_74 - .L_73)
.L_73:
        /*003c*/ 	.word	0x00000000
        /*0040*/ 	.short	0x000c
        /*0042*/ 	.short	0x004c
        /*0044*/ 	.byte	0x00, 0xf0, 0x11, 0x00


	//----- nvinfo : EIATTR_KPARAM_INFO
	.align		4
.L_74:
        /*0048*/ 	.byte	0x04, 0x17
        /*004a*/ 	.short	(.L_76 - .L_75)
.L_75:
        /*004c*/ 	.word	0x00000000
        /*0050*/ 	.short	0x000b
        /*0052*/ 	.short	0x0048
        /*0054*/ 	.byte	0x00, 0xf0, 0x11, 0x00


	//----- nvinfo : EIATTR_KPARAM_INFO
	.align		4
.L_76:
        /*0058*/ 	.byte	0x04, 0x17
        /*005a*/ 	.short	(.L_78 - .L_77)
.L_77:
        /*005c*/ 	.word	0x00000000
        /*0060*/ 	.short	0x000a
        /*0062*/ 	.short	0x0044
        /*0064*/ 	.byte	0x00, 0xf0, 0x11, 0x00


	//----- nvinfo : EIATTR_KPARAM_INFO
	.align		4
.L_78:
        /*0068*/ 	.byte	0x04, 0x17
        /*006a*/ 	.short	(.L_80 - .L_79)
.L_79:
        /*006c*/ 	.word	0x00000000
        /*0070*/ 	.short	0x0009
        /*0072*/ 	.short	0x0040
        /*0074*/ 	.byte	0x00, 0xf0, 0x11, 0x00


	//----- nvinfo : EIATTR_KPARAM_INFO
	.align		4
.L_80:
        /*0078*/ 	.byte	0x04, 0x17
        /*007a*/ 	.short	(.L_82 - .L_81)
.L_81:
        /*007c*/ 	.word	0x00000000
        /*0080*/ 	.short	0x0008
        /*0082*/ 	.short	0x0038
        /*0084*/ 	.byte	0x00, 0xf5, 0x21, 0x00


	//----- nvinfo : EIATTR_KPARAM_INFO
	.align		4
.L_82:
        /*0088*/ 	.byte	0x04, 0x17
        /*008a*/ 	.short	(.L_84 - .L_83)
.L_83:
        /*008c*/ 	.word	0x00000000
        /*0090*/ 	.short	0x0007
        /*0092*/ 	.short	0x0030
        /*0094*/ 	.byte	0x00, 0xf5, 0x21, 0x00


	//----- nvinfo : EIATTR_KPARAM_INFO
	.align		4
.L_84:
        /*0098*/ 	.byte	0x04, 0x17
        /*009a*/ 	.short	(.L_86 - .L_85)
.L_85:
        /*009c*/ 	.word	0x00000000
        /*00a0*/ 	.short	0x0006
        /*00a2*/ 	.short	0x0028
        /*00a4*/ 	.byte	0x00, 0xf5, 0x21, 0x00


	//----- nvinfo : EIATTR_KPARAM_INFO
	.align		4
.L_86:
        /*00a8*/ 	.byte	0x04, 0x17
        /*00aa*/ 	.short	(.L_88 - .L_87)
.L_87:
        /*00ac*/ 	.word	0x00000000
        /*00b0*/ 	.short	0x0005
        /*00b2*/ 	.short	0x0020
        /*00b4*/ 	.byte	0x00, 0xf5, 0x21, 0x00


	//----- nvinfo : EIATTR_KPARAM_INFO
	.align		4
.L_88:
        /*00b8*/ 	.byte	0x04, 0x17
        /*00ba*/ 	.short	(.L_90 - .L_89)
.L_89:
        /*00bc*/ 	.word	0x00000000
        /*00c0*/ 	.short	0x0004
        /*00c2*/ 	.short	0x0018
        /*00c4*/ 	.byte	0x00, 0xf5, 0x21, 0x00


	//----- nvinfo : EIATTR_KPARAM_INFO
	.align		4
.L_90:
        /*00c8*/ 	.byte	0x04, 0x17
        /*00ca*/ 	.short	(.L_92 - .L_91)
.L_91:
        /*00cc*/ 	.word	0x00000000
        /*00d0*/ 	.short	0x0003
        /*00d2*/ 	.short	0x0010
        /*00d4*/ 	.byte	0x00, 0xf5, 0x21, 0x00


	//----- nvinfo : EIATTR_KPARAM_INFO
	.align		4
.L_92:
        /*00d8*/ 	.byte	0x04, 0x17
        /*00da*/ 	.short	(.L_94 - .L_93)
.L_93:
        /*00dc*/ 	.word	0x00000000
        /*00e0*/ 	.short	0x0002
        /*00e2*/ 	.short	0x0008
        /*00e4*/ 	.byte	0x00, 0xf5, 0x21, 0x00


	//----- nvinfo : EIATTR_KPARAM_INFO
	.align		4
.L_94:
        /*00e8*/ 	.byte	0x04, 0x17
        /*00ea*/ 	.short	(.L_96 - .L_95)
.L_95:
        /*00ec*/ 	.word	0x00000000
        /*00f0*/ 	.short	0x0001
        /*00f2*/ 	.short	0x0004
        /*00f4*/ 	.byte	0x00, 0xf0, 0x11, 0x00


	//----- nvinfo : EIATTR_KPARAM_INFO
	.align		4
.L_96:
        /*00f8*/ 	.byte	0x04, 0x17
        /*00fa*/ 	.short	(.L_98 - .L_97)
.L_97:
        /*00fc*/ 	.word	0x00000000
        /*0100*/ 	.short	0x0000
        /*0102*/ 	.short	0x0000
        /*0104*/ 	.byte	0x00, 0xf0, 0x11, 0x00


	//----- nvinfo : EIATTR_SPARSE_MMA_MASK
	.align		4
.L_98:
        /*0108*/ 	.byte	0x03, 0x50
        /*010a*/ 	.short	0x0000


	//----- nvinfo : EIATTR_MAXREG_COUNT
	.align		4
        /*010c*/ 	.byte	0x03, 0x1b
        /*010e*/ 	.short	0x00ff


	//----- nvinfo : EIATTR_MERCURY_ISA_VERSION
	.align		4
        /*0110*/ 	.byte	0x03, 0x5f
        /*0112*/ 	.short	0x0101


	//----- nvinfo : EIATTR_VRC_CTA_INIT_COUNT
	.align		4
        /*0114*/ 	.byte	0x02, 0x4a
	.zero		1
	.zero		1


	//----- nvinfo : EIATTR_EXIT_INSTR_OFFSETS
	.align		4
        /*0118*/ 	.byte	0x04, 0x1c
        /*011a*/ 	.short	(.L_100 - .L_99)


	//   ....[0]....
.L_99:
        /*011c*/ 	.word	0x00001e20


	//----- nvinfo : EIATTR_CRS_STACK_SIZE
	.align		4
.L_100:
        /*0120*/ 	.byte	0x04, 0x1e
        /*0122*/ 	.short	(.L_102 - .L_101)
.L_101:
        /*0124*/ 	.word	0x00000000


	//----- nvinfo : EIATTR_CBANK_PARAM_SIZE
	.align		4
.L_102:
        /*0128*/ 	.byte	0x03, 0x19
        /*012a*/ 	.short	0x005c


	//----- nvinfo : EIATTR_PARAM_CBANK
	.align		4
        /*012c*/ 	.byte	0x04, 0x0a
        /*012e*/ 	.short	(.L_104 - .L_103)
	.align		4
.L_103:
        /*0130*/ 	.word	index@(.nv.constant0._Z10IterationsffPfS_S_S_PiS0_P17curandStateXORWOWfffffii)
        /*0134*/ 	.short	0x0380
        /*0136*/ 	.short	0x005c


	//----- nvinfo : EIATTR_SW_WAR
	.align		4
.L_104:
        /*0138*/ 	.byte	0x04, 0x36
        /*013a*/ 	.short	(.L_106 - .L_105)
.L_105:
        /*013c*/ 	.word	0x00000008
.L_106:


//--------------------- .nv.info._Z10Scale_InitffPfS_S_PiS0_P17curandStateXORWOW --------------------------
	.section	.nv.info._Z10Scale_InitffPfS_S_PiS0_P17curandStateXORWOW,"",@"SHT_CUDA_INFO"
	.sectionflags	@""
	.align	4


	//----- nvinfo : EIATTR_CUDA_API_VERSION
	.align		4
        /*0000*/ 	.byte	0x04, 0x37
        /*0002*/ 	.short	(.L_108 - .L_107)
.L_107:
        /*0004*/ 	.word	0x00000082


	//----- nvinfo : EIATTR_KPARAM_INFO
	.align		4
.L_108:
        /*0008*/ 	.byte	0x04, 0x17
        /*000a*/ 	.short	(.L_110 - .L_109)
.L_109:
        /*000c*/ 	.word	0x00000000
        /*0010*/ 	.short	0x0007
        /*0012*/ 	.short	0x0030
        /*0014*/ 	.byte	0x00, 0xf5, 0x21, 0x00


	//----- nvinfo : EIATTR_KPARAM_INFO
	.align		4
.L_110:
        /*0018*/ 	.byte	0x04, 0x17
        /*001a*/ 	.short	(.L_112 - .L_111)
.L_111:
        /*001c*/ 	.word	0x00000000
        /*0020*/ 	.short	0x0006
        /*0022*/ 	.short	0x0028
        /*0024*/ 	.byte	0x00, 0xf5, 0x21, 0x00


	//----- nvinfo : EIATTR_KPARAM_INFO
	.align		4
.L_112:
        /*0028*/ 	.byte	0x04, 0x17
        /*002a*/ 	.short	(.L_114 - .L_113)
.L_113:
        /*002c*/ 	.word	0x00000000
        /*0030*/ 	.short	0x0005
        /*0032*/ 	.short	0x0020
        /*0034*/ 	.byte	0x00, 0xf5, 0x21, 0x00


	//----- nvinfo : EIATTR_KPARAM_INFO
	.align		4
.L_114:
        /*0038*/ 	.byte	0x04, 0x17
        /*003a*/ 	.short	(.L_116 - .L_115)
.L_115:
        /*003c*/ 	.word	0x00000000
        /*0040*/ 	.short	0x0004
        /*0042*/ 	.short	0x0018
        /*0044*/ 	.byte	0x00, 0xf5, 0x21, 0x00


	//----- nvinfo : EIATTR_KPARAM_INFO
	.align		4
.L_116:
        /*0048*/ 	.byte	0x04, 0x17
        /*004a*/ 	.short	(.L_118 - .L_117)
.L_117:
        /*004c*/ 	.word	0x00000000
        /*0050*/ 	.short	0x0003
        /*0052*/ 	.short	0x0010
        /*0054*/ 	.byte	0x00, 0xf5, 0x21, 0x00


	//----- nvinfo : EIATTR_KPARAM_INFO
	.align		4
.L_118:
        /*0058*/ 	.byte	0x04, 0x17
        /*005a*/ 	.short	(.L_120 - .L_119)
.L_119:
        /*005c*/ 	.word	0x00000000
        /*0060*/ 	.short	0x0002
        /*0062*/ 	.short	0x0008
        /*0064*/ 	.byte	0x00, 0xf5, 0x21, 0x00


	//----- nvinfo : EIATTR_KPARAM_INFO
	.align		4
.L_120:
        /*0068*/ 	.byte	0x04, 0x17
        /*006a*/ 	.short	(.L_122 - .L_121)
.L_121:
        /*006c*/ 	.word	0x00000000
        /*0070*/ 	.short	0x0001
        /*0072*/ 	.short	0x0004
        /*0074*/ 	.byte	0x00, 0xf0, 0x11, 0x00


	//----- nvinfo : EIATTR_KPARAM_INFO
	.align		4
.L_122:
        /*0078*/ 	.byte	0x04, 0x17
        /*007a*/ 	.short	(.L_124 - .L_123)
.L_123:
        /*007c*/ 	.word	0x00000000
        /*0080*/ 	.short	0x0000
        /*0082*/ 	.short	0x0000
        /*0084*/ 	.byte	0x00, 0xf0, 0x11, 0x00


	//----- nvinfo : EIATTR_SPARSE_MMA_MASK
	.align		4
.L_124:
        /*0088*/ 	.byte	0x03, 0x50
        /*008a*/ 	.short	0x0000


	//----- nvinfo : EIATTR_MAXREG_COUNT
	.align		4
        /*008c*/ 	.byte	0x03, 0x1b
        /*008e*/ 	.short	0x00ff


	//----- nvinfo : EIATTR_MERCURY_ISA_VERSION
	.align		4
        /*0090*/ 	.byte	0x03, 0x5f
        /*0092*/ 	.short	0x0101


	//----- nvinfo : EIATTR_VRC_CTA_INIT_COUNT
	.align		4
        /*0094*/ 	.byte	0x02, 0x4a
	.zero		1
	.zero		1


	//----- nvinfo : EIATTR_EXIT_INSTR_OFFSETS
	.align		4
        /*0098*/ 	.byte	0x04, 0x1c
        /*009a*/ 	.short	(.L_126 - .L_125)


	//   ....[0]....
.L_125:
        /*009c*/ 	.word	0x000010d0


	//----- nvinfo : EIATTR_CRS_STACK_SIZE
	.align		4
.L_126:
        /*00a0*/ 	.byte	0x04, 0x1e
        /*00a2*/ 	.short	(.L_128 - .L_127)
.L_127:
        /*00a4*/ 	.word	0x00000000


	//----- nvinfo : EIATTR_CBANK_PARAM_SIZE
	.align		4
.L_128:
        /*00a8*/ 	.byte	0x03, 0x19
        /*00aa*/ 	.short	0x0038


	//----- nvinfo : EIATTR_PARAM_CBANK
	.align		4
        /*00ac*/ 	.byte	0x04, 0x0a
        /*00ae*/ 	.short	(.L_130 - .L_129)
	.align		4
.L_129:
        /*00b0*/ 	.word	index@(.nv.constant0._Z10Scale_InitffPfS_S_PiS0_P17curandStateXORWOW)
        /*00b4*/ 	.short	0x0380
        /*00b6*/ 	.short	0x0038


	//----- nvinfo : EIATTR_SW_WAR
	.align		4
.L_130:
        /*00b8*/ 	.byte	0x04, 0x36
        /*00ba*/ 	.short	(.L_132 - .L_131)
.L_131:
        /*00bc*/ 	.word	0x00000008
.L_132:


//--------------------- .nv.callgraph             --------------------------
	.section	.nv.callgraph,"",@"SHT_CUDA_CALLGRAPH"
	.align	4
	.sectionentsize	8
	.align		4
        /*0000*/ 	.word	0x00000000
	.align		4
        /*0004*/ 	.word	0xffffffff
	.align		4
        /*0008*/ 	.word	0x00000000
	.align		4
        /*000c*/ 	.word	0xfffffffe
	.align		4
        /*0010*/ 	.word	0x00000000
	.align		4
        /*0014*/ 	.word	0xfffffffd
	.align		4
        /*0018*/ 	.word	0x00000000
	.align		4
        /*001c*/ 	.word	0xfffffffc


//--------------------- .nv.constant4             --------------------------
	.section	.nv.constant4,"a",@progbits
	.align	8
	.align		8
.nv.constant4:
        /*0000*/ 	.dword	precalc_xorwow_matrix
	.align		8
        /*0008*/ 	.dword	precalc_xorwow_offset_matrix
	.align		8
        /*0010*/ 	.dword	mrg32k3aM1
	.align		8
        /*0018*/ 	.dword	mrg32k3aM2
	.align		8
        /*0020*/ 	.dword	mrg32k3aM1SubSeq
	.align		8
        /*0028*/ 	.dword	mrg32k3aM2SubSeq
	.align		8
        /*0030*/ 	.dword	mrg32k3aM1Seq
	.align		8
        /*0038*/ 	.dword	mrg32k3aM2Seq


//--------------------- .nv.constant3             --------------------------
	.section	.nv.constant3,"a",@progbits
	.align	8
.nv.constant3:
	.type		__cr_lgamma_table,@object
	.size		__cr_lgamma_table,(.L_8 - __cr_lgamma_table)
__cr_lgamma_table:
        /*0000*/ 	.byte	0x00, 0x00, 0x00, 0x00, 0x00, 0x00, 0x00, 0x00, 0x00, 0x00, 0x00, 0x00, 0x00, 0x00, 0x00, 0x00
        /*0010*/ 	.byte	0xef, 0x39, 0xfa, 0xfe, 0x42, 0x2e, 0xe6, 0x3f, 0x02, 0x20, 0x2a, 0xfa, 0x0b, 0xab, 0xfc, 0x3f
        /*0020*/ 	.byte	0xf9, 0x2c, 0x92, 0x7c, 0xa7, 0x6c, 0x09, 0x40, 0xc9, 0x79, 0x44, 0x3c, 0x64, 0x26, 0x13, 0x40
        /*0030*/ 	.byte	0xca, 0x01, 0xcf, 0x3a, 0x27, 0x51, 0x1a, 0x40, 0x30, 0xcc, 0x2d, 0xf3, 0xe1, 0x0c, 0x21, 0x40
        /*0040*/ 	.byte	0x0d, 0xb7, 0xfc, 0x82, 0x8e, 0x35, 0x25, 0x40
.L_8:


//--------------------- .text._Z13ReduceKernel2PfS_Pii --------------------------
	.section	.text._Z13ReduceKernel2PfS_Pii,"ax",@progbits
	.align	128
        .global         _Z13ReduceKernel2PfS_Pii
        .type           _Z13ReduceKernel2PfS_Pii,@function
        .size           _Z13ReduceKernel2PfS_Pii,(.L_x_45 - _Z13ReduceKernel2PfS_Pii)
        .other          _Z13ReduceKernel2PfS_Pii,@"STO_CUDA_ENTRY STV_DEFAULT"
_Z13ReduceKernel2PfS_Pii:
.text._Z13ReduceKernel2PfS_Pii:
[----:B------:R-:W-:Y:S01]  /*0000*/  LDC R1, c[0x0][0x37c] ;  /* 0x0000df00ff017b82 */ /* 0x000fe20000000800 */
[----:B------:R-:W0:Y:S07]  /*0010*/  S2R R11, SR_TID.X ;  /* 0x00000000000b7919 */ /* 0x000e2e0000002100 */
[----:B------:R-:W1:Y:S01]  /*0020*/  LDC.64 R4, c[0x0][0x390] ;  /* 0x0000e400ff047b82 */ /* 0x000e620000000a00 */
[----:B------:R-:W0:Y:S01]  /*0030*/  LDCU UR7, c[0x0][0x360] ;  /* 0x00006c00ff0777ac */ /* 0x000e220008000800 */
[----:B------:R-:W0:Y:S01]  /*0040*/  S2R R2, SR_CTAID.X ;  /* 0x0000000000027919 */ /* 0x000e220000002500 */
[----:B------:R-:W2:Y:S05]  /*0050*/  LDCU.64 UR8, c[0x0][0x358] ;  /* 0x00006b00ff0877ac */ /* 0x000eaa0008000a00 */
[----:B------:R-:W3:Y:S01]  /*0060*/  LDC.64 R6, c[0x0][0x388] ;  /* 0x0000e200ff067b82 */ /* 0x000ee20000000a00 */
[----:B0-----:R-:W-:-:S04]  /*0070*/  IMAD R3, R2, UR7, R11 ;  /* 0x0000000702037c24 */ /* 0x001fc8000f8e020b */
[----:B-1----:R-:W-:-:S04]  /*0080*/  IMAD.WIDE R4, R3, 0x4, R4 ;  /* 0x0000000403047825 */ /* 0x002fc800078e0204 */
[----:B---3--:R-:W-:Y:S02]  /*0090*/  IMAD.WIDE R6, R3, 0x4, R6 ;  /* 0x0000000403067825 */ /* 0x008fe400078e0206 */
[----:B--2---:R-:W2:Y:S04]  /*00a0*/  LDG.E R4, desc[UR8][R4.64] ;  /* 0x0000000804047981 */ /* 0x004ea8000c1e1900 */
[----:B------:R-:W3:Y:S01]  /*00b0*/  LDG.E R6, desc[UR8][R6.64] ;  /* 0x0000000806067981 */ /* 0x000ee2000c1e1900 */
[----:B------:R-:W0:Y:S01]  /*00c0*/  S2UR UR6, SR_CgaCtaId ;  /* 0x00000000000679c3 */ /* 0x000e220000008800 */
[----:B------:R-:W-:Y:S01]  /*00d0*/  UMOV UR4, 0x400 ;  /* 0x0000040000047882 */ /* 0x000fe20000000000 */
[----:B------:R-:W-:Y:S02]  /*00e0*/  UISETP.GE.U32.AND UP0, UPT, UR7, 0x2, UPT ;  /* 0x000000020700788c */ /* 0x000fe4000bf06070 */
[----:B------:R-:W-:-:S04]  /*00f0*/  UIADD3 UR5, UPT, UPT, UR4, 0x800, URZ ;  /* 0x0000080004057890 */ /* 0x000fc8000fffe0ff */
[----:B0-----:R-:W-:Y:S02]  /*0100*/  ULEA UR5, UR6, UR5, 0x18 ;  /* 0x0000000506057291 */ /* 0x001fe4000f8ec0ff */
[----:B------:R-:W-:-:S04]  /*0110*/  ULEA UR4, UR6, UR4, 0x18 ;  /* 0x0000000406047291 */ /* 0x000fc8000f8ec0ff */
[C---:B------:R-:W-:Y:S02]  /*0120*/  LEA R3, R11.reuse, UR5, 0x2 ;  /* 0x000000050b037c11 */ /* 0x040fe4000f8e10ff */
[----:B------:R-:W-:-:S03]  /*0130*/  LEA R9, R11, UR4, 0x2 ;  /* 0x000000040b097c11 */ /* 0x000fc6000f8e10ff */
[----:B--2---:R0:W-:Y:S04]  /*0140*/  STS [R3], R4 ;  /* 0x0000000403007388 */ /* 0x0041e80000000800 */
[----:B---3--:R0:W-:Y:S01]  /*0150*/  STS [R9], R6 ;  /* 0x0000000609007388 */ /* 0x0081e20000000800 */
[----:B------:R-:W-:Y:S06]  /*0160*/  BAR.SYNC.DEFER_BLOCKING 0x0 ;  /* 0x0000000000007b1d */ /* 0x000fec0000010000 */
[----:B------:R-:W-:Y:S05]  /*0170*/  BRA.U !UP0, `(.L_x_0) ;  /* 0x0000000108487547 */ /* 0x000fea000b800000 */
[----:B------:R-:W-:-:S07]  /*0180*/  IMAD.U32 R0, RZ, RZ, UR7 ;  /* 0x00000007ff007e24 */ /* 0x000fce000f8e00ff */
.L_x_3:
[--C-:B0-----:R-:W-:Y:S01]  /*0190*/  IMAD.MOV.U32 R6, RZ, RZ, R0.reuse ;  /* 0x000000ffff067224 */ /* 0x101fe200078e0000 */
[----:B------:R-:W-:Y:S01]  /*01a0*/  SHF.R.U32.HI R0, RZ, 0x1, R0 ;  /* 0x00000001ff007819 */ /* 0x000fe20000011600 */
[----:B------:R-:W-:Y:S03]  /*01b0*/  BSSY.RECONVERGENT B0, `(.L_x_1) ;  /* 0x000000b000007945 */ /* 0x000fe60003800200 */
[----:B------:R-:W-:-:S13]  /*01c0*/  ISETP.GE.U32.AND P0, PT, R11, R0, PT ;  /* 0x000000000b00720c */ /* 0x000fda0003f06070 */
[----:B------:R-:W-:Y:S05]  /*01d0*/  @P0 BRA `(.L_x_2) ;  /* 0x0000000000200947 */ /* 0x000fea0003800000 */
[----:B------:R-:W-:Y:S01]  /*01e0*/  LEA R5, R0, R9, 0x2 ;  /* 0x0000000900057211 */ /* 0x000fe200078e10ff */
[----:B------:R-:W-:Y:S05]  /*01f0*/  LDS R4, [R9] ;  /* 0x0000000009047984 */ /* 0x000fea0000000800 */
[----:B------:R-:W0:Y:S02]  /*0200*/  LDS R5, [R5] ;  /* 0x0000000005057984 */ /* 0x000e240000000800 */
[----:B0-----:R-:W-:-:S13]  /*0210*/  FSETP.GT.AND P0, PT, R4, R5, PT ;  /* 0x000000050400720b */ /* 0x001fda0003f04000 */
[----:B------:R-:W-:Y:S01]  /*0220*/  @P0 IMAD R4, R0, 0x4, R3 ;  /* 0x0000000400040824 */ /* 0x000fe200078e0203 */
[----:B------:R-:W-:Y:S05]  /*0230*/  @P0 STS [R9], R5 ;  /* 0x0000000509000388 */ /* 0x000fea0000000800 */
[----:B------:R-:W0:Y:S04]  /*0240*/  @P0 LDS R4, [R4] ;  /* 0x0000000004040984 */ /* 0x000e280000000800 */
[----:B0-----:R0:W-:Y:S02]  /*0250*/  @P0 STS [R3], R4 ;  /* 0x0000000403000388 */ /* 0x0011e40000000800 */
.L_x_2:
[----:B------:R-:W-:Y:S05]  /*0260*/  BSYNC.RECONVERGENT B0 ;  /* 0x0000000000007941 */ /* 0x000fea0003800200 */
.L_x_1:
[----:B------:R-:W-:Y:S01]  /*0270*/  BAR.SYNC.DEFER_BLOCKING 0x0 ;  /* 0x0000000000007b1d */ /* 0x000fe20000010000 */
[----:B------:R-:W-:-:S13]  /*0280*/  ISETP.GT.U32.AND P0, PT, R6, 0x3, PT ;  /* 0x000000030600780c */ /* 0x000fda0003f04070 */
[----:B------:R-:W-:Y:S05]  /*0290*/  @P0 BRA `(.L_x_3) ;  /* 0xfffffffc00bc0947 */ /* 0x000fea000383ffff */
.L_x_0:
[----:B------:R-:W1:Y:S01]  /*02a0*/  LDC R0, c[0x0][0x398] ;  /* 0x0000e600ff007b82 */ /* 0x000e620000000800 */
[----:B------:R-:W-:Y:S01]  /*02b0*/  ISETP.NE.AND P0, PT, R11, RZ, PT ;  /* 0x000000ff0b00720c */ /* 0x000fe20003f05270 */
[----:B------:R-:W-:Y:S01]  /*02c0*/  BSSY.RECONVERGENT B0, `(.L_x_4) ;  /* 0x000000e000007945 */ /* 0x000fe20003800200 */
[----:B-1----:R-:W-:-:S11]  /*02d0*/  ISETP.GE.AND P1, PT, R0, 0x1, PT ;  /* 0x000000010000780c */ /* 0x002fd60003f26270 */
[----:B------:R-:W-:Y:S05]  /*02e0*/  @P0 BRA `(.L_x_5) ;  /* 0x00000000002c0947 */ /* 0x000fea0003800000 */
[----:B------:R-:W1:Y:S01]  /*02f0*/  S2UR UR5, SR_CgaCtaId ;  /* 0x00000000000579c3 */ /* 0x000e620000008800 */
[----:B------:R-:W-:-:S07]  /*0300*/  UMOV UR4, 0x400 ;  /* 0x0000040000047882 */ /* 0x000fce0000000000 */
[----:B0-----:R-:W0:Y:S08]  /*0310*/  LDC.64 R4, c[0x0][0x388] ;  /* 0x0000e200ff047b82 */ /* 0x001e300000000a00 */
[----:B------:R-:W2:Y:S01]  /*0320*/  LDC.64 R6, c[0x0][0x390] ;  /* 0x0000e400ff067b82 */ /* 0x000ea20000000a00 */
[----:B-1----:R-:W-:Y:S01]  /*0330*/  ULEA UR4, UR5, UR4, 0x18 ;  /* 0x0000000405047291 */ /* 0x002fe2000f8ec0ff */
[----:B0-----:R-:W-:-:S08]  /*0340*/  IMAD.WIDE.U32 R4, R2, 0x4, R4 ;  /* 0x0000000402047825 */ /* 0x001fd000078e0004 */
[----:B------:R-:W0:Y:S04]  /*0350*/  LDS R9, [UR4] ;  /* 0x00000004ff097984 */ /* 0x000e280008000800 */
[----:B------:R-:W1:Y:S01]  /*0360*/  LDS R11, [UR4+0x800] ;  /* 0x00080004ff0b7984 */ /* 0x000e620008000800 */
[----:B--2---:R-:W-:-:S03]  /*0370*/  IMAD.WIDE.U32 R2, R2, 0x4, R6 ;  /* 0x0000000402027825 */ /* 0x004fc600078e0006 */
[----:B0-----:R2:W-:Y:S04]  /*0380*/  STG.E desc[UR8][R4.64], R9 ;  /* 0x0000000904007986 */ /* 0x0015e8000c101908 */
[----:B-1----:R2:W-:Y:S02]  /*0390*/  STG.E desc[UR8][R2.64], R11 ;  /* 0x0000000b02007986 */ /* 0x0025e4000c101908 */
.L_x_5:
[----:B------:R-:W-:Y:S05]  /*03a0*/  BSYNC.RECONVERGENT B0 ;  /* 0x0000000000007941 */ /* 0x000fea0003800200 */
.L_x_4:
[----:B------:R-:W-:Y:S05]  /*03b0*/  @!P1 EXIT ;  /* 0x000000000000994d */ /* 0x000fea0003800000 */
[----:B------:R-:W1:Y:S01]  /*03c0*/  S2UR UR5, SR_CgaCtaId ;  /* 0x00000000000579c3 */ /* 0x000e620000008800 */
[----:B------:R-:W-:Y:S01]  /*03d0*/  UMOV UR4, 0x400 ;  /* 0x0000040000047882 */ /* 0x000fe20000000000 */
[C---:B------:R-:W-:Y:S01]  /*03e0*/  ISETP.GE.U32.AND P1, PT, R0.reuse, 0x10, PT ;  /* 0x000000100000780c */ /* 0x040fe20003f26070 */
[----:B--2---:R-:W-:Y:S01]  /*03f0*/  IMAD.MOV.U32 R2, RZ, RZ, RZ ;  /* 0x000000ffff027224 */ /* 0x004fe200078e00ff */
[----:B------:R-:W-:-:S04]  /*0400*/  LOP3.LUT R12, R0, 0xf, RZ, 0xc0, !PT ;  /* 0x0000000f000c7812 */ /* 0x000fc800078ec0ff */
[----:B------:R-:W-:Y:S01]  /*0410*/  ISETP.NE.AND P0, PT, R12, RZ, PT ;  /* 0x000000ff0c00720c */ /* 0x000fe20003f05270 */
[----:B-1----:R-:W-:-:S09]  /*0420*/  ULEA UR4, UR5, UR4, 0x18 ;  /* 0x0000000405047291 */ /* 0x002fd2000f8ec0ff */
[----:B0-----:R-:W0:Y:S02]  /*0430*/  LDS R3, [UR4+0x800] ;  /* 0x00080004ff037984 */ /* 0x001e240008000800 */
[----:B0-----:R-:W-:Y:S01]  /*0440*/  IMAD R3, R3, R0, RZ ;  /* 0x0000000003037224 */ /* 0x001fe200078e02ff */
[----:B------:R-:W-:Y:S06]  /*0450*/  @!P1 BRA `(.L_x_6) ;  /* 0x0000000000cc9947 */ /* 0x000fec0003800000 */
[----:B------:R-:W0:Y:S01]  /*0460*/  LDCU.64 UR4, c[0x0][0x380] ;  /* 0x00007000ff0477ac */ /* 0x000e220008000a00 */
[----:B------:R-:W-:Y:S02]  /*0470*/  LOP3.LUT R2, R0, 0x7ffffff0, RZ, 0xc0, !PT ;  /* 0x7ffffff000027812 */ /* 0x000fe400078ec0ff */
[----:B------:R-:W-:-:S03]  /*0480*/  MOV R9, R3 ;  /* 0x0000000300097202 */ /* 0x000fc60000000f00 */
[----:B------:R-:W-:Y:S01]  /*0490*/  IMAD.MOV R8, RZ, RZ, -R2 ;  /* 0x000000ffff087224 */ /* 0x000fe200078e0a02 */
[----:B0-----:R-:W-:-:S04]  /*04a0*/  UIADD3 UR4, UP0, UPT, UR4, 0x20, URZ ;  /* 0x0000002004047890 */ /* 0x001fc8000ff1e0ff */
[----:B------:R-:W-:Y:S02]  /*04b0*/  UIADD3.X UR5, UPT, UPT, URZ, UR5, URZ, UP0, !UPT ;  /* 0x00000005ff057290 */ /* 0x000fe400087fe4ff */
[----:B------:R-:W-:-:S04]  /*04c0*/  IMAD.U32 R10, RZ, RZ, UR4 ;  /* 0x00000004ff0a7e24 */ /* 0x000fc8000f8e00ff */
[----:B------:R-:W-:-:S07]  /*04d0*/  MOV R19, UR5 ;  /* 0x0000000500137c02 */ /* 0x000fce0008000f00 */
.L_x_7:
[----:B------:R-:W-:Y:S02]  /*04e0*/  IMAD.U32 R6, RZ, RZ, UR4 ;  /* 0x00000004ff067e24 */ /* 0x000fe4000f8e00ff */
[----:B------:R-:W-:Y:S02]  /*04f0*/  IMAD.U32 R7, RZ, RZ, UR5 ;  /* 0x00000005ff077e24 */ /* 0x000fe4000f8e00ff */
[----:B------:R-:W-:-:S05]  /*0500*/  IMAD.WIDE R6, R9, 0x4, R6 ;  /* 0x0000000409067825 */ /* 0x000fca00078e0206 */
[----:B0-----:R-:W2:Y:S01]  /*0510*/  LDG.E R11, desc[UR8][R6.64+-0x20] ;  /* 0xffffe008060b7981 */ /* 0x001ea2000c1e1900 */
[----:B------:R-:W-:Y:S01]  /*0520*/  MOV R4, R10 ;  /* 0x0000000a00047202 */ /* 0x000fe20000000f00 */
[----:B------:R-:W-:-:S05]  /*0530*/  IMAD.MOV.U32 R5, RZ, RZ, R19 ;  /* 0x000000ffff057224 */ /* 0x000fca00078e0013 */
[----:B--2---:R0:W-:Y:S04]  /*0540*/  STG.E desc[UR8][R4.64+-0x20], R11 ;  /* 0xffffe00b04007986 */ /* 0x0041e8000c101908 */
[----:B------:R-:W2:Y:S04]  /*0550*/  LDG.E R13, desc[UR8][R6.64+-0x1c] ;  /* 0xffffe408060d7981 */ /* 0x000ea8000c1e1900 */
[----:B--2---:R1:W-:Y:S04]  /*0560*/  STG.E desc[UR8][R4.64+-0x1c], R13 ;  /* 0xffffe40d04007986 */ /* 0x0043e8000c101908 */
[----:B------:R-:W2:Y:S04]  /*0570*/  LDG.E R15, desc[UR8][R6.64+-0x18] ;  /* 0xffffe808060f7981 */ /* 0x000ea8000c1e1900 */
[----:B--2---:R2:W-:Y:S04]  /*0580*/  STG.E desc[UR8][R4.64+-0x18], R15 ;  /* 0xffffe80f04007986 */ /* 0x0045e8000c101908 */
[----:B------:R-:W3:Y:S04]  /*0590*/  LDG.E R17, desc[UR8][R6.64+-0x14] ;  /* 0xffffec0806117981 */ /* 0x000ee8000c1e1900 */
[----:B---3--:R3:W-:Y:S04]  /*05a0*/  STG.E desc[UR8][R4.64+-0x14], R17 ;  /* 0xffffec1104007986 */ /* 0x0087e8000c101908 */
[----:B------:R-:W4:Y:S04]  /*05b0*/  LDG.E R19, desc[UR8][R6.64+-0x10] ;  /* 0xfffff00806137981 */ /* 0x000f28000c1e1900 */
[----:B----4-:R4:W-:Y:S04]  /*05c0*/  STG.E desc[UR8][R4.64+-0x10], R19 ;  /* 0xfffff01304007986 */ /* 0x0109e8000c101908 */
[----:B------:R-:W5:Y:S04]  /*05d0*/  LDG.E R21, desc[UR8][R6.64+-0xc] ;  /* 0xfffff40806157981 */ /* 0x000f68000c1e1900 */
[----:B-----5:R5:W-:Y:S04]  /*05e0*/  STG.E desc[UR8][R4.64+-0xc], R21 ;  /* 0xfffff41504007986 */ /* 0x020be8000c101908 */
[----:B0-----:R-:W2:Y:S04]  /*05f0*/  LDG.E R11, desc[UR8][R6.64+-0x8] ;  /* 0xfffff808060b7981 */ /* 0x001ea8000c1e1900 */
[----:B--2---:R0:W-:Y:S04]  /*0600*/  STG.E desc[UR8][R4.64+-0x8], R11 ;  /* 0xfffff80b04007986 */ /* 0x0041e8000c101908 */
[----:B-1----:R-:W2:Y:S04]  /*0610*/  LDG.E R13, desc[UR8][R6.64+-0x4] ;  /* 0xfffffc08060d7981 */ /* 0x002ea8000c1e1900 */
[----:B--2---:R1:W-:Y:S04]  /*0620*/  STG.E desc[UR8][R4.64+-0x4], R13 ;  /* 0xfffffc0d04007986 */ /* 0x0043e8000c101908 */
[----:B------:R-:W2:Y:S04]  /*0630*/  LDG.E R15, desc[UR8][R6.64] ;  /* 0x00000008060f7981 */ /* 0x000ea8000c1e1900 */
[----:B--2---:R2:W-:Y:S04]  /*0640*/  STG.E desc[UR8][R4.64], R15 ;  /* 0x0000000f04007986 */ /* 0x0045e8000c101908 */
[----:B---3--:R-:W3:Y:S04]  /*0650*/  LDG.E R17, desc[UR8][R6.64+0x4] ;  /* 0x0000040806117981 */ /* 0x008ee8000c1e1900 */
[----:B---3--:R3:W-:Y:S04]  /*0660*/  STG.E desc[UR8][R4.64+0x4], R17 ;  /* 0x0000041104007986 */ /* 0x0087e8000c101908 */
[----:B----4-:R-:W4:Y:S04]  /*0670*/  LDG.E R19, desc[UR8][R6.64+0x8] ;  /* 0x0000080806137981 */ /* 0x010f28000c1e1900 */
[----:B----4-:R4:W-:Y:S04]  /*0680*/  STG.E desc[UR8][R4.64+0x8], R19 ;  /* 0x0000081304007986 */ /* 0x0109e8000c101908 */
[----:B-----5:R-:W5:Y:S04]  /*0690*/  LDG.E R21, desc[UR8][R6.64+0xc] ;  /* 0x00000c0806157981 */ /* 0x020f68000c1e1900 */
[----:B-----5:R1:W-:Y:S04]  /*06a0*/  STG.E desc[UR8][R4.64+0xc], R21 ;  /* 0x00000c1504007986 */ /* 0x0203e8000c101908 */
[----:B0-----:R-:W5:Y:S04]  /*06b0*/  LDG.E R11, desc[UR8][R6.64+0x10] ;  /* 0x00001008060b7981 */ /* 0x001f68000c1e1900 */
[----:B-----5:R0:W-:Y:S04]  /*06c0*/  STG.E desc[UR8][R4.64+0x10], R11 ;  /* 0x0000100b04007986 */ /* 0x0201e8000c101908 */
[----:B-1----:R-:W5:Y:S04]  /*06d0*/  LDG.E R13, desc[UR8][R6.64+0x14] ;  /* 0x00001408060d7981 */ /* 0x002f68000c1e1900 */
[----:B-----5:R0:W-:Y:S04]  /*06e0*/  STG.E desc[UR8][R4.64+0x14], R13 ;  /* 0x0000140d04007986 */ /* 0x0201e8000c101908 */
[----:B--2---:R-:W2:Y:S04]  /*06f0*/  LDG.E R15, desc[UR8][R6.64+0x18] ;  /* 0x00001808060f7981 */ /* 0x004ea8000c1e1900 */
[----:B--2---:R0:W-:Y:S04]  /*0700*/  STG.E desc[UR8][R4.64+0x18], R15 ;  /* 0x0000180f04007986 */ /* 0x0041e8000c101908 */
[----:B---3--:R-:W2:Y:S01]  /*0710*/  LDG.E R17, desc[UR8][R6.64+0x1c] ;  /* 0x00001c0806117981 */ /* 0x008ea2000c1e1900 */
[----:B------:R-:W-:Y:S01]  /*0720*/  VIADD R8, R8, 0x10 ;  /* 0x0000001008087836 */ /* 0x000fe20000000000 */
[----:B------:R-:W-:Y:S01]  /*0730*/  IADD3 R10, P2, PT, R4, 0x40, RZ ;  /* 0x00000040040a7810 */ /* 0x000fe20007f5e0ff */
[----:B------:R-:W-:-:S03]  /*0740*/  VIADD R9, R9, 0x10 ;  /* 0x0000001009097836 */ /* 0x000fc60000000000 */
[----:B------:R-:W-:Y:S02]  /*0750*/  ISETP.NE.AND P1, PT, R8, RZ, PT ;  /* 0x000000ff0800720c */ /* 0x000fe40003f25270 */
[----:B----4-:R-:W-:Y:S01]  /*0760*/  IADD3.X R19, PT, PT, RZ, R5, RZ, P2, !PT ;  /* 0x00000005ff137210 */ /* 0x010fe200017fe4ff */
[----:B--2---:R0:W-:Y:S10]  /*0770*/  STG.E desc[UR8][R4.64+0x1c], R17 ;  /* 0x00001c1104007986 */ /* 0x0041f4000c101908 */
[----:B------:R-:W-:Y:S05]  /*0780*/  @P1 BRA `(.L_x_7) ;  /* 0xfffffffc00541947 */ /* 0x000fea000383ffff */
.L_x_6:
[----:B------:R-:W-:Y:S05]  /*0790*/  @!P0 EXIT ;  /* 0x000000000000894d */ /* 0x000fea0003800000 */
[----:B------:R-:W-:Y:S02]  /*07a0*/  ISETP.GE.U32.AND P0, PT, R12, 0x8, PT ;  /* 0x000000080c00780c */ /* 0x000fe40003f06070 */
[----:B------:R-:W-:-:S04]  /*07b0*/  LOP3.LUT R8, R0, 0x7, RZ, 0xc0, !PT ;  /* 0x0000000700087812 */ /* 0x000fc800078ec0ff */
[----:B------:R-:W-:-:S07]  /*07c0*/  ISETP.NE.AND P1, PT, R8, RZ, PT ;  /* 0x000000ff0800720c */ /* 0x000fce0003f25270 */
[----:B------:R-:W-:Y:S06]  /*07d0*/  @!P0 BRA `(.L_x_8) ;  /* 0x0000000000548947 */ /* 0x000fec0003800000 */
[----:B------:R-:W1:Y:S01]  /*07e0*/  LDC.64 R6, c[0x0][0x380] ;  /* 0x0000e000ff067b82 */ /* 0x000e620000000a00 */
[----:B0-----:R-:W-:-:S04]  /*07f0*/  IMAD.IADD R5, R3, 0x1, R2 ;  /* 0x0000000103057824 */ /* 0x001fc800078e0202 */
[----:B-1----:R-:W-:-:S05]  /*0800*/  IMAD.WIDE R4, R5, 0x4, R6 ;  /* 0x0000000405047825 */ /* 0x002fca00078e0206 */
[----:B------:R-:W2:Y:S01]  /*0810*/  LDG.E R9, desc[UR8][R4.64] ;  /* 0x0000000804097981 */ /* 0x000ea2000c1e1900 */
[----:B------:R-:W-:-:S05]  /*0820*/  IMAD.WIDE.U32 R6, R2, 0x4, R6 ;  /* 0x0000000402067825 */ /* 0x000fca00078e0006 */
[----:B--2---:R0:W-:Y:S04]  /*0830*/  STG.E desc[UR8][R6.64], R9 ;  /* 0x0000000906007986 */ /* 0x0041e8000c101908 */
[----:B------:R-:W2:Y:S04]  /*0840*/  LDG.E R11, desc[UR8][R4.64+0x4] ;  /* 0x00000408040b7981 */ /* 0x000ea8000c1e1900 */
[----:B--2---:R1:W-:Y:S04]  /*0850*/  STG.E desc[UR8][R6.64+0x4], R11 ;  /* 0x0000040b06007986 */ /* 0x0043e8000c101908 */
[----:B------:R-:W2:Y:S04]  /*0860*/  LDG.E R13, desc[UR8][R4.64+0x8] ;  /* 0x00000808040d7981 */ /* 0x000ea8000c1e1900 */
[----:B--2---:R2:W-:Y:S04]  /*0870*/  STG.E desc[UR8][R6.64+0x8], R13 ;  /* 0x0000080d06007986 */ /* 0x0045e8000c101908 */
[----:B------:R-:W3:Y:S04]  /*0880*/  LDG.E R15, desc[UR8][R4.64+0xc] ;  /* 0x00000c08040f7981 */ /* 0x000ee8000c1e1900 */
[----:B---3--:R2:W-:Y:S04]  /*0890*/  STG.E desc[UR8][R6.64+0xc], R15 ;  /* 0x00000c0f06007986 */ /* 0x0085e8000c101908 */
[----:B------:R-:W3:Y:S04]  /*08a0*/  LDG.E R17, desc[UR8][R4.64+0x10] ;  /* 0x0000100804117981 */ /* 0x000ee8000c1e1900 */
[----:B---3--:R2:W-:Y:S04]  /*08b0*/  STG.E desc[UR8][R6.64+0x10], R17 ;  /* 0x0000101106007986 */ /* 0x0085e8000c101908 */
[----:B------:R-:W3:Y:S04]  /*08c0*/  LDG.E R19, desc[UR8][R4.64+0x14] ;  /* 0x0000140804137981 */ /* 0x000ee8000c1e1900 */
[----:B---3--:R2:W-:Y:S04]  /*08d0*/  STG.E desc[UR8][R6.64+0x14], R19 ;  /* 0x0000141306007986 */ /* 0x0085e8000c101908 */
[----:B0-----:R-:W3:Y:S04]  /*08e0*/  LDG.E R9, desc[UR8][R4.64+0x18] ;  /* 0x0000180804097981 */ /* 0x001ee8000c1e1900 */
[----:B---3--:R2:W-:Y:S04]  /*08f0*/  STG.E desc[UR8][R6.64+0x18], R9 ;  /* 0x0000180906007986 */ /* 0x0085e8000c101908 */
[----:B-1----:R-:W3:Y:S01]  /*0900*/  LDG.E R11, desc[UR8][R4.64+0x1c] ;  /* 0x00001c08040b7981 */ /* 0x002ee2000c1e1900 */
[----:B------:R-:W-:-:S03]  /*0910*/  IADD3 R2, PT, PT, R2, 0x8, RZ ;  /* 0x0000000802027810 */ /* 0x000fc60007ffe0ff */
[----:B---3--:R2:W-:Y:S04]  /*0920*/  STG.E desc[UR8][R6.64+0x1c], R11 ;  /* 0x00001c0b06007986 */ /* 0x0085e8000c101908 */
.L_x_8:
[----:B------:R-:W-:Y:S05]  /*0930*/  @!P1 EXIT ;  /* 0x000000000000994d */ /* 0x000fea0003800000 */
[----:B------:R-:W-:Y:S02]  /*0940*/  ISETP.GE.U32.AND P0, PT, R8, 0x4, PT ;  /* 0x000000040800780c */ /* 0x000fe40003f06070 */
[----:B------:R-:W-:-:S04]  /*0950*/  LOP3.LUT R0, R0, 0x3, RZ, 0xc0, !PT ;  /* 0x0000000300007812 */ /* 0x000fc800078ec0ff */
[----:B------:R-:W-:-:S07]  /*0960*/  ISETP.NE.AND P1, PT, R0, RZ, PT ;  /* 0x000000ff0000720c */ /* 0x000fce0003f25270 */
[----:B------:R-:W-:Y:S06]  /*0970*/  @!P0 BRA `(.L_x_9) ;  /* 0x0000000000348947 */ /* 0x000fec0003800000 */
[----:B0-----:R-:W0:Y:S01]  /*0980*/  LDC.64 R4, c[0x0][0x380] ;  /* 0x0000e000ff047b82 */ /* 0x001e220000000a00 */
[----:B--2---:R-:W-:-:S04]  /*0990*/  IMAD.IADD R7, R3, 0x1, R2 ;  /* 0x0000000103077824 */ /* 0x004fc800078e0202 */
[----:B0-----:R-:W-:-:S05]  /*09a0*/  IMAD.WIDE R6, R7, 0x4, R4 ;  /* 0x0000000407067825 */ /* 0x001fca00078e0204 */
[----:B------:R-:W2:Y:S01]  /*09b0*/  LDG.E R9, desc[UR8][R6.64] ;  /* 0x0000000806097981 */ /* 0x000ea2000c1e1900 */
[----:B------:R-:W-:-:S05]  /*09c0*/  IMAD.WIDE.U32 R4, R2, 0x4, R4 ;  /* 0x0000000402047825 */ /* 0x000fca00078e0004 */
[----:B--2---:R1:W-:Y:S04]  /*09d0*/  STG.E desc[UR8][R4.64], R9 ;  /* 0x0000000904007986 */ /* 0x0043e8000c101908 */
[----:B------:R-:W2:Y:S04]  /*09e0*/  LDG.E R11, desc[UR8][R6.64+0x4] ;  /* 0x00000408060b7981 */ /* 0x000ea8000c1e1900 */
[----:B--2---:R1:W-:Y:S04]  /*09f0*/  STG.E desc[UR8][R4.64+0x4], R11 ;  /* 0x0000040b04007986 */ /* 0x0043e8000c101908 */
[----:B------:R-:W2:Y:S04]  /*0a00*/  LDG.E R13, desc[UR8][R6.64+0x8] ;  /* 0x00000808060d7981 */ /* 0x000ea8000c1e1900 */
[----:B--2---:R1:W-:Y:S04]  /*0a10*/  STG.E desc[UR8][R4.64+0x8], R13 ;  /* 0x0000080d04007986 */ /* 0x0043e8000c101908 */
[----:B------:R-:W2:Y:S01]  /*0a20*/  LDG.E R15, desc[UR8][R6.64+0xc] ;  /* 0x00000c08060f7981 */ /* 0x000ea2000c1e1900 */
[----:B------:R-:W-:-:S03]  /*0a30*/  IADD3 R2, PT, PT, R2, 0x4, RZ ;  /* 0x0000000402027810 */ /* 0x000fc60007ffe0ff */
[----:B--2---:R1:W-:Y:S04]  /*0a40*/  STG.E desc[UR8][R4.64+0xc], R15 ;  /* 0x00000c0f04007986 */ /* 0x0043e8000c101908 */
.L_x_9:
[----:B------:R-:W-:Y:S05]  /*0a50*/  @!P1 EXIT ;  /* 0x000000000000994d */ /* 0x000fea0003800000 */
[----:B--2---:R-:W0:Y:S01]  /*0a60*/  LDC.64 R6, c[0x0][0x380] ;  /* 0x0000e000ff067b82 */ /* 0x004e220000000a00 */
[----:B-1----:R-:W-:Y:S02]  /*0a70*/  IMAD.IADD R9, R3, 0x1, R2 ;  /* 0x0000000103097824 */ /* 0x002fe400078e0202 */
[----:B------:R-:W-:Y:S02]  /*0a80*/  IMAD.MOV R0, RZ, RZ, -R0 ;  /* 0x000000ffff007224 */ /* 0x000fe400078e0a00 */
[----:B0-----:R-:W-:-:S05]  /*0a90*/  IMAD.WIDE.U32 R4, R2, 0x4, R6 ;  /* 0x0000000402047825 */ /* 0x001fca00078e0006 */
[----:B------:R-:W-:-:S07]  /*0aa0*/  MOV R11, R5 ;  /* 0x00000005000b7202 */ /* 0x000fce0000000f00 */
.L_x_10:
[----:B0-----:R-:W-:-:S05]  /*0ab0*/  IMAD.WIDE R2, R9, 0x4, R6 ;  /* 0x0000000409027825 */ /* 0x001fca00078e0206 */
[----:B------:R0:W2:Y:S01]  /*0ac0*/  LDG.E R5, desc[UR8][R2.64] ;  /* 0x0000000802057981 */ /* 0x0000a2000c1e1900 */
[----:B------:R-:W-:Y:S01]  /*0ad0*/  IADD3 R0, PT, PT, R0, 0x1, RZ ;  /* 0x0000000100007810 */ /* 0x000fe20007ffe0ff */
[----:B------:R-:W-:-:S03]  /*0ae0*/  VIADD R9, R9, 0x1 ;  /* 0x0000000109097836 */ /* 0x000fc60000000000 */
[----:B------:R-:W-:Y:S02]  /*0af0*/  ISETP.NE.AND P0, PT, R0, RZ, PT ;  /* 0x000000ff0000720c */ /* 0x000fe40003f05270 */
[----:B0-----:R-:W-:Y:S01]  /*0b00*/  MOV R2, R4 ;  /* 0x0000000400027202 */ /* 0x001fe20000000f00 */
[----:B------:R-:W-:Y:S01]  /*0b10*/  IMAD.MOV.U32 R3, RZ, RZ, R11 ;  /* 0x000000ffff037224 */ /* 0x000fe200078e000b */
[----:B------:R-:W-:-:S04]  /*0b20*/  IADD3 R4, P1, PT, R4, 0x4, RZ ;  /* 0x0000000404047810 */ /* 0x000fc80007f3e0ff */
[----:B------:R-:W-:Y:S01]  /*0b30*/  IADD3.X R11, PT, PT, RZ, R11, RZ, P1, !PT ;  /* 0x0000000bff0b7210 */ /* 0x000fe20000ffe4ff */
[----:B--2---:R0:W-:Y:S04]  /*0b40*/  STG.E desc[UR8][R2.64], R5 ;  /* 0x0000000502007986 */ /* 0x0041e8000c101908 */
[----:B------:R-:W-:Y:S05]  /*0b50*/  @P0 BRA `(.L_x_10) ;  /* 0xfffffffc00d40947 */ /* 0x000fea000383ffff */
[----:B------:R-:W-:Y:S05]  /*0b60*/  EXIT ;  /* 0x000000000000794d */ /* 0x000fea0003800000 */
.L_x_11:
[----:B------:R-:W-:-:S00]  /*0b70*/  BRA `(.L_x_11) ;  /* 0xfffffffc00fc7947 */ /* 0x000fc0000383ffff */
[----:B------:R-:W-:-:S00]  /*0b80*/  NOP ;  /* 0x0000000000007918 */ /* 0x000fc00000000000 */
[----:B------:R-:W-:-:S00]  /*0b90*/  NOP ;  /* 0x0000000000007918 */ /* 0x000fc00000000000 */
[----:B------:R-:W-:-:S00]  /*0ba0*/  NOP ;  /* 0x0000000000007918 */ /* 0x000fc00000000000 */
[----:B------:R-:W-:-:S00]  /*0bb0*/  NOP ;  /* 0x0000000000007918 */ /* 0x000fc00000000000 */
[----:B------:R-:W-:-:S00]  /*0bc0*/  NOP ;  /* 0x0000000000007918 */ /* 0x000fc00000000000 */
[----:B------:R-:W-:-:S00]  /*0bd0*/  NOP ;  /* 0x0000000000007918 */ /* 0x000fc00000000000 */
[----:B------:R-:W-:-:S00]  /*0be0*/  NOP ;  /* 0x0000000000007918 */ /* 0x000fc00000000000 */
[----:B------:R-:W-:-:S00]  /*0bf0*/  NOP ;  /* 0x0000000000007918 */ /* 0x000fc00000000000 */
.L_x_45:


//--------------------- .text._Z13ReduceKernel1PfPi --------------------------
	.section	.text._Z13ReduceKernel1PfPi,"ax",@progbits
	.align	128
        .global         _Z13ReduceKernel1PfPi
        .type           _Z13ReduceKernel1PfPi,@function
        .size           _Z13ReduceKernel1PfPi,(.L_x_46 - _Z13ReduceKernel1PfPi)
        .other          _Z13ReduceKernel1PfPi,@"STO_CUDA_ENTRY STV_DEFAULT"
_Z13ReduceKernel1PfPi:
.text._Z13ReduceKernel1PfPi:
        /* <DEDUP_REMOVED lines=24> */
[----:B0-----:R-:W-:-:S07]  /*0180*/  IMAD.U32 R2, RZ, RZ, UR7 ;  /* 0x00000007ff027e24 */ /* 0x001fce000f8e00ff */
.L_x_15:
[--C-:B------:R-:W-:Y:S01]  /*0190*/  IMAD.MOV.U32 R5, RZ, RZ, R2.reuse ;  /* 0x000000ffff057224 */ /* 0x100fe200078e0002 */
[----:B------:R-:W-:Y:S01]  /*01a0*/  SHF.R.U32.HI R2, RZ, 0x1, R2 ;  /* 0x00000001ff027819 */ /* 0x000fe20000011602 */
[----:B------:R-:W-:Y:S03]  /*01b0*/  BSSY.RECONVERGENT B0, `(.L_x_13) ;  /* 0x000000b000007945 */ /* 0x000fe60003800200 */
[----:B------:R-:W-:-:S13]  /*01c0*/  ISETP.GE.U32.AND P0, PT, R11, R2, PT ;  /* 0x000000020b00720c */ /* 0x000fda0003f06070 */
[----:B0-----:R-:W-:Y:S05]  /*01d0*/  @P0 BRA `(.L_x_14) ;  /* 0x0000000000200947 */ /* 0x001fea0003800000 */
[----:B------:R-:W-:Y:S01]  /*01e0*/  LEA R4, R2, R9, 0x2 ;  /* 0x0000000902047211 */ /* 0x000fe200078e10ff */
[----:B------:R-:W-:Y:S05]  /*01f0*/  LDS R3, [R9] ;  /* 0x0000000009037984 */ /* 0x000fea0000000800 */
[----:B------:R-:W0:Y:S02]  /*0200*/  LDS R4, [R4] ;  /* 0x0000000004047984 */ /* 0x000e240000000800 */
[----:B0-----:R-:W-:-:S13]  /*0210*/  FSETP.GT.AND P0, PT, R3, R4, PT ;  /* 0x000000040300720b */ /* 0x001fda0003f04000 */
[----:B------:R-:W-:Y:S01]  /*0220*/  @P0 IMAD R3, R2, 0x4, R7 ;  /* 0x0000000402030824 */ /* 0x000fe200078e0207 */
[----:B------:R-:W-:Y:S04]  /*0230*/  @P0 STS [R9], R4 ;  /* 0x0000000409000388 */ /* 0x000fe80000000800 */
[----:B------:R-:W0:Y:S04]  /*0240*/  @P0 LDS R6, [R3] ;  /* 0x0000000003060984 */ /* 0x000e280000000800 */
[----:B0-----:R0:W-:Y:S02]  /*0250*/  @P0 STS [R7], R6 ;  /* 0x0000000607000388 */ /* 0x0011e40000000800 */
.L_x_14:
[----:B------:R-:W-:Y:S05]  /*0260*/  BSYNC.RECONVERGENT B0 ;  /* 0x0000000000007941 */ /* 0x000fea0003800200 */
.L_x_13:
[----:B------:R-:W-:Y:S01]  /*0270*/  BAR.SYNC.DEFER_BLOCKING 0x0 ;  /* 0x0000000000007b1d */ /* 0x000fe20000010000 */
[----:B------:R-:W-:-:S13]  /*0280*/  ISETP.GT.U32.AND P0, PT, R5, 0x3, PT ;  /* 0x000000030500780c */ /* 0x000fda0003f04070 */
[----:B------:R-:W-:Y:S05]  /*0290*/  @P0 BRA `(.L_x_15) ;  /* 0xfffffffc00bc0947 */ /* 0x000fea000383ffff */
.L_x_12:
[----:B------:R-:W-:-:S13]  /*02a0*/  ISETP.NE.AND P0, PT, R11, RZ, PT ;  /* 0x000000ff0b00720c */ /* 0x000fda0003f05270 */
[----:B------:R-:W-:Y:S05]  /*02b0*/  @P0 EXIT ;  /* 0x000000000000094d */ /* 0x000fea0003800000 */
        /* <DEDUP_REMOVED lines=9> */
[----:B0-----:R-:W-:Y:S04]  /*0350*/  STG.E desc[UR8][R2.64], R7 ;  /* 0x0000000702007986 */ /* 0x001fe8000c101908 */
[----:B-1----:R-:W-:Y:S01]  /*0360*/  STG.E desc[UR8][R4.64], R9 ;  /* 0x0000000904007986 */ /* 0x002fe2000c101908 */
[----:B------:R-:W-:Y:S05]  /*0370*/  EXIT ;  /* 0x000000000000794d */ /* 0x000fea0003800000 */
.L_x_16:
        /* <DEDUP_REMOVED lines=16> */
.L_x_46:


//--------------------- .text._Z10IterationsffPfS_S_S_PiS0_P17curandStateXORWOWfffffii --------------------------
	.section	.text._Z10IterationsffPfS_S_S_PiS0_P17curandStateXORWOWfffffii,"ax",@progbits
	.align	128
        .global         _Z10IterationsffPfS_S_S_PiS0_P17curandStateXORWOWfffffii
        .type           _Z10IterationsffPfS_S_S_PiS0_P17curandStateXORWOWfffffii,@function
        .size           _Z10IterationsffPfS_S_S_PiS0_P17curandStateXORWOWfffffii,(.L_x_47 - _Z10IterationsffPfS_S_S_PiS0_P17curandStateXORWOWfffffii)
        .other          _Z10IterationsffPfS_S_S_PiS0_P17curandStateXORWOWfffffii,@"STO_CUDA_ENTRY STV_DEFAULT"
_Z10IterationsffPfS_S_S_PiS0_P17curandStateXORWOWfffffii:
.text._Z10IterationsffPfS_S_S_PiS0_P17curandStateXORWOWfffffii:
[----:B------:R-:W-:Y:S01]  /*0000*/  LDC R1, c[0x0][0x37c] ;  /* 0x0000df00ff017b82 */ /* 0x000fe20000000800 */
[----:B------:R-:W0:Y:S07]  /*0010*/  S2R R26, SR_TID.X ;  /* 0x00000000001a7919 */ /* 0x000e2e0000002100 */
[----:B------:R-:W1:Y:S01]  /*0020*/  LDC.64 R12, c[0x0][0x3b8] ;  /* 0x0000ee00ff0c7b82 */ /* 0x000e620000000a00 */
[----:B------:R-:W0:Y:S01]  /*0030*/  LDCU UR4, c[0x0][0x360] ;  /* 0x00006c00ff0477ac */ /* 0x000e220008000800 */
[----:B------:R-:W0:Y:S01]  /*0040*/  S2R R3, SR_CTAID.X ;  /* 0x0000000000037919 */ /* 0x000e220000002500 */
[----:B------:R-:W2:Y:S01]  /*0050*/  LDCU.64 UR12, c[0x0][0x358] ;  /* 0x00006b00ff0c77ac */ /* 0x000ea20008000a00 */
[----:B------:R-:W3:Y:S01]  /*0060*/  LDCU UR11, c[0x0][0x3d8] ;  /* 0x00007b00ff0b77ac */ /* 0x000ee20008000800 */
[----:B0-----:R-:W-:-:S04]  /*0070*/  IMAD R26, R3, UR4, R26 ;  /* 0x00000004031a7c24 */ /* 0x001fc8000f8e021a */
[----:B-1----:R-:W-:-:S05]  /*0080*/  IMAD.WIDE R12, R26, 0x30, R12 ;  /* 0x000000301a0c7825 */ /* 0x002fca00078e020c */
[----:B--2---:R0:W5:Y:S04]  /*0090*/  LDG.E R27, desc[UR12][R12.64+0x20] ;  /* 0x0000200c0c1b7981 */ /* 0x004168000c1e1900 */
[----:B------:R0:W5:Y:S04]  /*00a0*/  LDG.E.64 R10, desc[UR12][R12.64+0x28] ;  /* 0x0000280c0c0a7981 */ /* 0x000168000c1e1b00 */
[----:B------:R0:W5:Y:S04]  /*00b0*/  LDG.E.64 R8, desc[UR12][R12.64] ;  /* 0x0000000c0c087981 */ /* 0x000168000c1e1b00 */
[----:B------:R0:W5:Y:S04]  /*00c0*/  LDG.E.64 R6, desc[UR12][R12.64+0x8] ;  /* 0x0000080c0c067981 */ /* 0x000168000c1e1b00 */
[----:B------:R0:W5:Y:S04]  /*00d0*/  LDG.E.64 R4, desc[UR12][R12.64+0x10] ;  /* 0x0000100c0c047981 */ /* 0x000168000c1e1b00 */
[----:B------:R0:W5:Y:S01]  /*00e0*/  LDG.E.64 R2, desc[UR12][R12.64+0x18] ;  /* 0x0000180c0c027981 */ /* 0x000162000c1e1b00 */
[----:B---3--:R-:W-:Y:S01]  /*00f0*/  UISETP.GE.AND UP0, UPT, UR11, 0x1, UPT ;  /* 0x000000010b00788c */ /* 0x008fe2000bf06270 */
[----:B------:R-:W-:-:S08]  /*0100*/  HFMA2 R19, -RZ, RZ, 0, 0 ;  /* 0x00000000ff137431 */ /* 0x000fd000000001ff */
[----:B0-----:R-:W-:Y:S05]  /*0110*/  BRA.U !UP0, `(.L_x_17) ;  /* 0x0000000508a87547 */ /* 0x001fea000b800000 */
[----:B------:R-:W-:Y:S02]  /*0120*/  UISETP.GE.U32.AND UP2, UPT, UR11, 0x10, UPT ;  /* 0x000000100b00788c */ /* 0x000fe4000bf46070 */
[----:B------:R-:W-:Y:S01]  /*0130*/  IMAD R0, R26, UR11, RZ ;  /* 0x0000000b1a007c24 */ /* 0x000fe2000f8e02ff */
[----:B------:R-:W-:Y:S01]  /*0140*/  ULOP3.LUT UR8, UR11, 0xf, URZ, 0xc0, !UPT ;  /* 0x0000000f0b087892 */ /* 0x000fe2000f8ec0ff */
[----:B------:R-:W-:Y:S01]  /*0150*/  IMAD.MOV.U32 R19, RZ, RZ, RZ ;  /* 0x000000ffff137224 */ /* 0x000fe200078e00ff */
[----:B------:R-:W-:Y:S02]  /*0160*/  UMOV UR4, URZ ;  /* 0x000000ff00047c82 */ /* 0x000fe40008000000 */
[----:B------:R-:W-:Y:S02]  /*0170*/  UISETP.NE.AND UP1, UPT, UR8, URZ, UPT ;  /* 0x000000ff0800728c */ /* 0x000fe4000bf25270 */
[----:B------:R-:W-:Y:S09]  /*0180*/  BRA.U !UP2, `(.L_x_18) ;  /* 0x000000010ab87547 */ /* 0x000ff2000b800000 */
[----:B------:R-:W0:Y:S01]  /*0190*/  LDCU.64 UR6, c[0x0][0x388] ;  /* 0x00007100ff0677ac */ /* 0x000e220008000a00 */
[----:B------:R-:W-:Y:S01]  /*01a0*/  MOV R19, RZ ;  /* 0x000000ff00137202 */ /* 0x000fe20000000f00 */
[----:B------:R-:W-:Y:S01]  /*01b0*/  IMAD.MOV.U32 R16, RZ, RZ, R0 ;  /* 0x000000ffff107224 */ /* 0x000fe200078e0000 */
[----:B------:R-:W-:-:S04]  /*01c0*/  ULOP3.LUT UR4, UR11, 0x7ffffff0, URZ, 0xc0, !UPT ;  /* 0x7ffffff00b047892 */ /* 0x000fc8000f8ec0ff */
[----:B------:R-:W-:Y:S02]  /*01d0*/  UIADD3 UR9, UPT, UPT, -UR4, URZ, URZ ;  /* 0x000000ff04097290 */ /* 0x000fe4000fffe1ff */
[----:B0-----:R-:W-:-:S04]  /*01e0*/  UIADD3 UR5, UP2, UPT, UR6, 0x20, URZ ;  /* 0x0000002006057890 */ /* 0x001fc8000ff5e0ff */
[----:B------:R-:W-:-:S12]  /*01f0*/  UIADD3.X UR6, UPT, UPT, URZ, UR7, URZ, UP2, !UPT ;  /* 0x00000007ff067290 */ /* 0x000fd800097fe4ff */
.L_x_19:
[----:B------:R-:W-:Y:S01]  /*0200*/  MOV R14, UR5 ;  /* 0x00000005000e7c02 */ /* 0x000fe20008000f00 */
[----:B------:R-:W-:-:S04]  /*0210*/  IMAD.U32 R15, RZ, RZ, UR6 ;  /* 0x00000006ff0f7e24 */ /* 0x000fc8000f8e00ff */
[----:B------:R-:W-:-:S05]  /*0220*/  IMAD.WIDE R14, R16, 0x4, R14 ;  /* 0x00000004100e7825 */ /* 0x000fca00078e020e */
[----:B------:R-:W2:Y:S04]  /*0230*/  LDG.E R34, desc[UR12][R14.64+-0x20] ;  /* 0xffffe00c0e227981 */ /* 0x000ea8000c1e1900 */
[----:B------:R-:W3:Y:S04]  /*0240*/  LDG.E R36, desc[UR12][R14.64+-0x1c] ;  /* 0xffffe40c0e247981 */ /* 0x000ee8000c1e1900 */
[----:B------:R-:W4:Y:S04]  /*0250*/  LDG.E R33, desc[UR12][R14.64+-0x18] ;  /* 0xffffe80c0e217981 */ /* 0x000f28000c1e1900 */
        /* <DEDUP_REMOVED lines=12> */
[----:B------:R-:W4:Y:S01]  /*0320*/  LDG.E R32, desc[UR12][R14.64+0x1c] ;  /* 0x00001c0c0e207981 */ /* 0x000f22000c1e1900 */
[----:B------:R-:W-:Y:S01]  /*0330*/  UIADD3 UR9, UPT, UPT, UR9, 0x10, URZ ;  /* 0x0000001009097890 */ /* 0x000fe2000fffe0ff */
[----:B------:R-:W-:-:S03]  /*0340*/  IADD3 R16, PT, PT, R16, 0x10, RZ ;  /* 0x0000001010107810 */ /* 0x000fc60007ffe0ff */
[----:B------:R-:W-:Y:S01]  /*0350*/  UISETP.NE.AND UP2, UPT, UR9, URZ, UPT ;  /* 0x000000ff0900728c */ /* 0x000fe2000bf45270 */
[----:B--2---:R-:W-:-:S04]  /*0360*/  FFMA R19, R34, R34, R19 ;  /* 0x0000002222137223 */ /* 0x004fc80000000013 */
[----:B---3--:R-:W-:-:S04]  /*0370*/  FFMA R19, R36, R36, R19 ;  /* 0x0000002424137223 */ /* 0x008fc80000000013 */
[----:B----4-:R-:W-:-:S04]  /*0380*/  FFMA R34, R33, R33, R19 ;  /* 0x0000002121227223 */ /* 0x010fc80000000013 */
[----:B------:R-:W-:-:S04]  /*0390*/  FFMA R31, R31, R31, R34 ;  /* 0x0000001f1f1f7223 */ /* 0x000fc80000000022 */
        /* <DEDUP_REMOVED lines=11> */
[----:B------:R-:W-:Y:S01]  /*0450*/  FFMA R19, R32, R32, R17 ;  /* 0x0000002020137223 */ /* 0x000fe20000000011 */
[----:B------:R-:W-:Y:S06]  /*0460*/  BRA.U UP2, `(.L_x_19) ;  /* 0xfffffffd02647547 */ /* 0x000fec000b83ffff */
.L_x_18:
[----:B------:R-:W-:Y:S05]  /*0470*/  BRA.U !UP1, `(.L_x_17) ;  /* 0x0000000109d07547 */ /* 0x000fea000b800000 */
[----:B------:R-:W-:Y:S02]  /*0480*/  UISETP.GE.U32.AND UP1, UPT, UR8, 0x8, UPT ;  /* 0x000000080800788c */ /* 0x000fe4000bf26070 */
[----:B------:R-:W-:-:S04]  /*0490*/  ULOP3.LUT UR6, UR11, 0x7, URZ, 0xc0, !UPT ;  /* 0x000000070b067892 */ /* 0x000fc8000f8ec0ff */
[----:B------:R-:W-:-:S03]  /*04a0*/  UISETP.NE.AND UP2, UPT, UR6, URZ, UPT ;  /* 0x000000ff0600728c */ /* 0x000fc6000bf45270 */
[----:B------:R-:W-:Y:S08]  /*04b0*/  BRA.U !UP1, `(.L_x_20) ;  /* 0x0000000109507547 */ /* 0x000ff0000b800000 */
[----:B------:R-:W0:Y:S01]  /*04c0*/  LDC.64 R14, c[0x0][0x388] ;  /* 0x0000e200ff0e7b82 */ /* 0x000e220000000a00 */
[----:B------:R-:W-:-:S04]  /*04d0*/  VIADD R17, R0, UR4 ;  /* 0x0000000400117c36 */ /* 0x000fc80008000000 */
[----:B0-----:R-:W-:-:S05]  /*04e0*/  IMAD.WIDE R14, R17, 0x4, R14 ;  /* 0x00000004110e7825 */ /* 0x001fca00078e020e */
[----:B------:R-:W2:Y:S04]  /*04f0*/  LDG.E R16, desc[UR12][R14.64] ;  /* 0x0000000c0e107981 */ /* 0x000ea8000c1e1900 */
[----:B------:R-:W3:Y:S04]  /*0500*/  LDG.E R17, desc[UR12][R14.64+0x4] ;  /* 0x0000040c0e117981 */ /* 0x000ee8000c1e1900 */
[----:B------:R-:W4:Y:S04]  /*0510*/  LDG.E R21, desc[UR12][R14.64+0x8] ;  /* 0x0000080c0e157981 */ /* 0x000f28000c1e1900 */
[----:B------:R-:W4:Y:S04]  /*0520*/  LDG.E R23, desc[UR12][R14.64+0xc] ;  /* 0x00000c0c0e177981 */ /* 0x000f28000c1e1900 */
[----:B------:R-:W4:Y:S04]  /*0530*/  LDG.E R25, desc[UR12][R14.64+0x10] ;  /* 0x0000100c0e197981 */ /* 0x000f28000c1e1900 */
[----:B------:R-:W4:Y:S04]  /*0540*/  LDG.E R29, desc[UR12][R14.64+0x14] ;  /* 0x0000140c0e1d7981 */ /* 0x000f28000c1e1900 */
[----:B------:R-:W4:Y:S04]  /*0550*/  LDG.E R31, desc[UR12][R14.64+0x18] ;  /* 0x0000180c0e1f7981 */ /* 0x000f28000c1e1900 */
[----:B------:R-:W4:Y:S01]  /*0560*/  LDG.E R33, desc[UR12][R14.64+0x1c] ;  /* 0x00001c0c0e217981 */ /* 0x000f22000c1e1900 */
[----:B------:R-:W-:Y:S01]  /*0570*/  UIADD3 UR4, UPT, UPT, UR4, 0x8, URZ ;  /* 0x0000000804047890 */ /* 0x000fe2000fffe0ff */
[----:B--2---:R-:W-:-:S04]  /*0580*/  FFMA R16, R16, R16, R19 ;  /* 0x0000001010107223 */ /* 0x004fc80000000013 */
[----:B---3--:R-:W-:-:S04]  /*0590*/  FFMA R16, R17, R17, R16 ;  /* 0x0000001111107223 */ /* 0x008fc80000000010 */
[----:B----4-:R-:W-:-:S04]  /*05a0*/  FFMA R16, R21, R21, R16 ;  /* 0x0000001515107223 */ /* 0x010fc80000000010 */
[----:B------:R-:W-:-:S04]  /*05b0*/  FFMA R16, R23, R23, R16 ;  /* 0x0000001717107223 */ /* 0x000fc80000000010 */
[----:B------:R-:W-:-:S04]  /*05c0*/  FFMA R16, R25, R25, R16 ;  /* 0x0000001919107223 */ /* 0x000fc80000000010 */
[----:B------:R-:W-:-:S04]  /*05d0*/  FFMA R16, R29, R29, R16 ;  /* 0x0000001d1d107223 */ /* 0x000fc80000000010 */
[----:B------:R-:W-:-:S04]  /*05e0*/  FFMA R16, R31, R31, R16 ;  /* 0x0000001f1f107223 */ /* 0x000fc80000000010 */
[----:B------:R-:W-:-:S07]  /*05f0*/  FFMA R19, R33, R33, R16 ;  /* 0x0000002121137223 */ /* 0x000fce0000000010 */
.L_x_20:
[----:B------:R-:W-:Y:S05]  /*0600*/  BRA.U !UP2, `(.L_x_17) ;  /* 0x000000010a6c7547 */ /* 0x000fea000b800000 */
[----:B------:R-:W-:Y:S02]  /*0610*/  UISETP.GE.U32.AND UP1, UPT, UR6, 0x4, UPT ;  /* 0x000000040600788c */ /* 0x000fe4000bf26070 */
[----:B------:R-:W-:-:S04]  /*0620*/  ULOP3.LUT UR5, UR11, 0x3, URZ, 0xc0, !UPT ;  /* 0x000000030b057892 */ /* 0x000fc8000f8ec0ff */
[----:B------:R-:W-:-:S03]  /*0630*/  UISETP.NE.AND UP2, UPT, UR5, URZ, UPT ;  /* 0x000000ff0500728c */ /* 0x000fc6000bf45270 */
[----:B------:R-:W-:Y:S08]  /*0640*/  BRA.U !UP1, `(.L_x_21) ;  /* 0x0000000109307547 */ /* 0x000ff0000b800000 */
[----:B------:R-:W0:Y:S01]  /*0650*/  LDC.64 R14, c[0x0][0x388] ;  /* 0x0000e200ff0e7b82 */ /* 0x000e220000000a00 */
[----:B------:R-:W-:-:S05]  /*0660*/  IADD3 R17, PT, PT, R0, UR4, RZ ;  /* 0x0000000400117c10 */ /* 0x000fca000fffe0ff */
[----:B0-----:R-:W-:-:S05]  /*0670*/  IMAD.WIDE R14, R17, 0x4, R14 ;  /* 0x00000004110e7825 */ /* 0x001fca00078e020e */
[----:B------:R-:W2:Y:S04]  /*0680*/  LDG.E R16, desc[UR12][R14.64] ;  /* 0x0000000c0e107981 */ /* 0x000ea8000c1e1900 */
[----:B------:R-:W3:Y:S04]  /*0690*/  LDG.E R17, desc[UR12][R14.64+0x4] ;  /* 0x0000040c0e117981 */ /* 0x000ee8000c1e1900 */
[----:B------:R-:W4:Y:S04]  /*06a0*/  LDG.E R21, desc[UR12][R14.64+0x8] ;  /* 0x0000080c0e157981 */ /* 0x000f28000c1e1900 */
[----:B------:R-:W4:Y:S01]  /*06b0*/  LDG.E R23, desc[UR12][R14.64+0xc] ;  /* 0x00000c0c0e177981 */ /* 0x000f22000c1e1900 */
[----:B------:R-:W-:Y:S01]  /*06c0*/  UIADD3 UR4, UPT, UPT, UR4, 0x4, URZ ;  /* 0x0000000404047890 */ /* 0x000fe2000fffe0ff */
[----:B--2---:R-:W-:-:S04]  /*06d0*/  FFMA R16, R16, R16, R19 ;  /* 0x0000001010107223 */ /* 0x004fc80000000013 */
[----:B---3--:R-:W-:-:S04]  /*06e0*/  FFMA R16, R17, R17, R16 ;  /* 0x0000001111107223 */ /* 0x008fc80000000010 */
[----:B----4-:R-:W-:-:S04]  /*06f0*/  FFMA R16, R21, R21, R16 ;  /* 0x0000001515107223 */ /* 0x010fc80000000010 */
[----:B------:R-:W-:-:S07]  /*0700*/  FFMA R19, R23, R23, R16 ;  /* 0x0000001717137223 */ /* 0x000fce0000000010 */
.L_x_21:
[----:B------:R-:W-:Y:S05]  /*0710*/  BRA.U !UP2, `(.L_x_17) ;  /* 0x000000010a287547 */ /* 0x000fea000b800000 */
[----:B------:R-:W0:Y:S01]  /*0720*/  LDC.64 R16, c[0x0][0x388] ;  /* 0x0000e200ff107b82 */ /* 0x000e220000000a00 */
[----:B------:R-:W-:Y:S01]  /*0730*/  VIADD R21, R0, UR4 ;  /* 0x0000000400157c36 */ /* 0x000fe20008000000 */
[----:B------:R-:W-:-:S12]  /*0740*/  UIADD3 UR5, UPT, UPT, -UR5, URZ, URZ ;  /* 0x000000ff05057290 */ /* 0x000fd8000fffe1ff */
.L_x_22:
[----:B0-----:R-:W-:-:S06]  /*0750*/  IMAD.WIDE R14, R21, 0x4, R16 ;  /* 0x00000004150e7825 */ /* 0x001fcc00078e0210 */
[----:B------:R-:W2:Y:S01]  /*0760*/  LDG.E R14, desc[UR12][R14.64] ;  /* 0x0000000c0e0e7981 */ /* 0x000ea2000c1e1900 */
[----:B------:R-:W-:Y:S01]  /*0770*/  UIADD3 UR5, UPT, UPT, UR5, 0x1, URZ ;  /* 0x0000000105057890 */ /* 0x000fe2000fffe0ff */
[----:B------:R-:W-:-:S03]  /*0780*/  IADD3 R21, PT, PT, R21, 0x1, RZ ;  /* 0x0000000115157810 */ /* 0x000fc60007ffe0ff */
[----:B------:R-:W-:Y:S01]  /*0790*/  UISETP.NE.AND UP1, UPT, UR5, URZ, UPT ;  /* 0x000000ff0500728c */ /* 0x000fe2000bf25270 */
[----:B--2---:R-:W-:-:S08]  /*07a0*/  FFMA R19, R14, R14, R19 ;  /* 0x0000000e0e137223 */ /* 0x004fd00000000013 */
[----:B------:R-:W-:Y:S05]  /*07b0*/  BRA.U UP1, `(.L_x_22) ;  /* 0xfffffffd01e47547 */ /* 0x000fea000b83ffff */
.L_x_17:
[----:B------:R-:W0:Y:S02]  /*07c0*/  LDC.64 R14, c[0x0][0x3a0] ;  /* 0x0000e800ff0e7b82 */ /* 0x000e240000000a00 */
[----:B0-----:R-:W-:-:S05]  /*07d0*/  IMAD.WIDE R16, R26, 0x4, R14 ;  /* 0x000000041a107825 */ /* 0x001fca00078e020e */
[----:B------:R-:W2:Y:S01]  /*07e0*/  LDG.E R0, desc[UR12][R16.64] ;  /* 0x0000000c10007981 */ /* 0x000ea2000c1e1900 */
[----:B------:R-:W-:Y:S01]  /*07f0*/  BSSY.RECONVERGENT B0, `(.L_x_23) ;  /* 0x0000079000007945 */ /* 0x000fe20003800200 */
[----:B--2---:R-:W-:-:S13]  /*0800*/  FSETP.GT.AND P0, PT, R0, R19, PT ;  /* 0x000000130000720b */ /* 0x004fda0003f04000 */
[----:B------:R-:W-:Y:S05]  /*0810*/  @!P0 BRA `(.L_x_24) ;  /* 0x0000000400d88947 */ /* 0x000fea0003800000 */
[----:B------:R0:W-:Y:S01]  /*0820*/  STG.E desc[UR12][R16.64], R19 ;  /* 0x0000001310007986 */ /* 0x0001e2000c10190c */
[----:B------:R-:W-:Y:S05]  /*0830*/  BRA.U !UP0, `(.L_x_24) ;  /* 0x0000000508d07547 */ /* 0x000fea000b800000 */
[----:B------:R-:W-:Y:S02]  /*0840*/  UISETP.GE.U32.AND UP2, UPT, UR11, 0x10, UPT ;  /* 0x000000100b00788c */ /* 0x000fe4000bf46070 */
[----:B------:R-:W-:Y:S01]  /*0850*/  IMAD R0, R26, UR11, RZ ;  /* 0x0000000b1a007c24 */ /* 0x000fe2000f8e02ff */
[----:B------:R-:W-:Y:S01]  /*0860*/  ULOP3.LUT UR14, UR11, 0xf, URZ, 0xc0, !UPT ;  /* 0x0000000f0b0e7892 */ /* 0x000fe2000f8ec0ff */
[----:B------:R-:W-:-:S03]  /*0870*/  UMOV UR4, URZ ;  /* 0x000000ff00047c82 */ /* 0x000fc60008000000 */
[----:B------:R-:W-:Y:S02]  /*0880*/  UISETP.NE.AND UP1, UPT, UR14, URZ, UPT ;  /* 0x000000ff0e00728c */ /* 0x000fe4000bf25270 */
[----:B------:R-:W-:Y:S09]  /*0890*/  BRA.U !UP2, `(.L_x_25) ;  /* 0x000000010acc7547 */ /* 0x000ff2000b800000 */
[----:B------:R-:W1:Y:S01]  /*08a0*/  LDCU.64 UR8, c[0x0][0x388] ;  /* 0x00007100ff0877ac */ /* 0x000e620008000a00 */
[----:B------:R-:W-:Y:S01]  /*08b0*/  IMAD.MOV.U32 R22, RZ, RZ, R0 ;  /* 0x000000ffff167224 */ /* 0x000fe200078e0000 */
[----:B------:R-:W2:Y:S01]  /*08c0*/  LDCU.64 UR6, c[0x0][0x398] ;  /* 0x00007300ff0677ac */ /* 0x000ea20008000a00 */
[----:B------:R-:W-:-:S04]  /*08d0*/  ULOP3.LUT UR4, UR11, 0x7ffffff0, URZ, 0xc0, !UPT ;  /* 0x7ffffff00b047892 */ /* 0x000fc8000f8ec0ff */
[----:B------:R-:W-:Y:S02]  /*08e0*/  UIADD3 UR10, UPT, UPT, -UR4, URZ, URZ ;  /* 0x000000ff040a7290 */ /* 0x000fe4000fffe1ff */
[----:B-1----:R-:W-:Y:S02]  /*08f0*/  UIADD3 UR8, UP3, UPT, UR8, 0x20, URZ ;  /* 0x0000002008087890 */ /* 0x002fe4000ff7e0ff */
[----:B--2---:R-:W-:Y:S02]  /*0900*/  UIADD3 UR5, UP2, UPT, UR6, 0x20, URZ ;  /* 0x0000002006057890 */ /* 0x004fe4000ff5e0ff */
[----:B------:R-:W-:Y:S02]  /*0910*/  UIADD3.X UR9, UPT, UPT, URZ, UR9, URZ, UP3, !UPT ;  /* 0x00000009ff097290 */ /* 0x000fe40009ffe4ff */
[----:B------:R-:W-:-:S12]  /*0920*/  UIADD3.X UR6, UPT, UPT, URZ, UR7, URZ, UP2, !UPT ;  /* 0x00000007ff067290 */ /* 0x000fd800097fe4ff */
.L_x_26:
[----:B------:R-:W-:Y:S01]  /*0930*/  MOV R18, UR8 ;  /* 0x0000000800127c02 */ /* 0x000fe20008000f00 */
[----:B0-----:R-:W-:-:S04]  /*0940*/  IMAD.U32 R19, RZ, RZ, UR9 ;  /* 0x00000009ff137e24 */ /* 0x001fc8000f8e00ff */
[----:B------:R-:W-:-:S05]  /*0950*/  IMAD.WIDE R18, R22, 0x4, R18 ;  /* 0x0000000416127825 */ /* 0x000fca00078e0212 */
[----:B--2---:R-:W2:Y:S01]  /*0960*/  LDG.E R23, desc[UR12][R18.64+-0x20] ;  /* 0xffffe00c12177981 */ /* 0x004ea2000c1e1900 */
[----:B------:R-:W-:Y:S01]  /*0970*/  MOV R20, UR5 ;  /* 0x0000000500147c02 */ /* 0x000fe20008000f00 */
[----:B------:R-:W-:-:S04]  /*0980*/  IMAD.U32 R21, RZ, RZ, UR6 ;  /* 0x00000006ff157e24 */ /* 0x000fc8000f8e00ff */
[----:B------:R-:W-:-:S05]  /*0990*/  IMAD.WIDE R20, R22, 0x4, R20 ;  /* 0x0000000416147825 */ /* 0x000fca00078e0214 */
        /* <DEDUP_REMOVED lines=9> */
[----:B------:R-:W2:Y:S04]  /*0a30*/  LDG.E R35, desc[UR12][R18.64+-0xc] ;  /* 0xfffff40c12237981 */ /* 0x000ea8000c1e1900 */
[----:B--2---:R2:W-:Y:S04]  /*0a40*/  STG.E desc[UR12][R20.64+-0xc], R35 ;  /* 0xfffff42314007986 */ /* 0x0045e8000c10190c */
[----:B0-----:R-:W3:Y:S04]  /*0a50*/  LDG.E R23, desc[UR12][R18.64+-0x8] ;  /* 0xfffff80c12177981 */ /* 0x001ee8000c1e1900 */
[----:B---3--:R0:W-:Y:S04]  /*0a60*/  STG.E desc[UR12][R20.64+-0x8], R23 ;  /* 0xfffff81714007986 */ /* 0x0081e8000c10190c */
[----:B-1----:R-:W3:Y:S04]  /*0a70*/  LDG.E R25, desc[UR12][R18.64+-0x4] ;  /* 0xfffffc0c12197981 */ /* 0x002ee8000c1e1900 */
[----:B---3--:R1:W-:Y:S04]  /*0a80*/  STG.E desc[UR12][R20.64+-0x4], R25 ;  /* 0xfffffc1914007986 */ /* 0x0083e8000c10190c */
[----:B------:R-:W3:Y:S04]  /*0a90*/  LDG.E R29, desc[UR12][R18.64] ;  /* 0x0000000c121d7981 */ /* 0x000ee8000c1e1900 */
[----:B---3--:R3:W-:Y:S04]  /*0aa0*/  STG.E desc[UR12][R20.64], R29 ;  /* 0x0000001d14007986 */ /* 0x0087e8000c10190c */
[----:B------:R-:W4:Y:S04]  /*0ab0*/  LDG.E R31, desc[UR12][R18.64+0x4] ;  /* 0x0000040c121f7981 */ /* 0x000f28000c1e1900 */
[----:B----4-:R4:W-:Y:S04]  /*0ac0*/  STG.E desc[UR12][R20.64+0x4], R31 ;  /* 0x0000041f14007986 */ /* 0x0109e8000c10190c */
[----:B------:R-:W2:Y:S04]  /*0ad0*/  LDG.E R33, desc[UR12][R18.64+0x8] ;  /* 0x0000080c12217981 */ /* 0x000ea8000c1e1900 */
[----:B--2---:R2:W-:Y:S04]  /*0ae0*/  STG.E desc[UR12][R20.64+0x8], R33 ;  /* 0x0000082114007986 */ /* 0x0045e8000c10190c */
[----:B------:R-:W3:Y:S04]  /*0af0*/  LDG.E R35, desc[UR12][R18.64+0xc] ;  /* 0x00000c0c12237981 */ /* 0x000ee8000c1e1900 */
[----:B---3--:R2:W-:Y:S04]  /*0b00*/  STG.E desc[UR12][R20.64+0xc], R35 ;  /* 0x00000c2314007986 */ /* 0x0085e8000c10190c */
[----:B0-----:R-:W3:Y:S04]  /*0b10*/  LDG.E R23, desc[UR12][R18.64+0x10] ;  /* 0x0000100c12177981 */ /* 0x001ee8000c1e1900 */
[----:B---3--:R2:W-:Y:S04]  /*0b20*/  STG.E desc[UR12][R20.64+0x10], R23 ;  /* 0x0000101714007986 */ /* 0x0085e8000c10190c */
[----:B-1----:R-:W3:Y:S04]  /*0b30*/  LDG.E R25, desc[UR12][R18.64+0x14] ;  /* 0x0000140c12197981 */ /* 0x002ee8000c1e1900 */
[----:B---3--:R2:W-:Y:S04]  /*0b40*/  STG.E desc[UR12][R20.64+0x14], R25 ;  /* 0x0000141914007986 */ /* 0x0085e8000c10190c */
[----:B------:R-:W3:Y:S04]  /*0b50*/  LDG.E R29, desc[UR12][R18.64+0x18] ;  /* 0x0000180c121d7981 */ /* 0x000ee8000c1e1900 */
[----:B---3--:R2:W-:Y:S04]  /*0b60*/  STG.E desc[UR12][R20.64+0x18], R29 ;  /* 0x0000181d14007986 */ /* 0x0085e8000c10190c */
[----:B----4-:R-:W3:Y:S01]  /*0b70*/  LDG.E R31, desc[UR12][R18.64+0x1c] ;  /* 0x00001c0c121f7981 */ /* 0x010ee2000c1e1900 */
[----:B------:R-:W-:Y:S01]  /*0b80*/  UIADD3 UR10, UPT, UPT, UR10, 0x10, URZ ;  /* 0x000000100a0a7890 */ /* 0x000fe2000fffe0ff */
[----:B------:R-:W-:-:S03]  /*0b90*/  IADD3 R22, PT, PT, R22, 0x10, RZ ;  /* 0x0000001016167810 */ /* 0x000fc60007ffe0ff */
[----:B------:R-:W-:Y:S01]  /*0ba0*/  UISETP.NE.AND UP2, UPT, UR10, URZ, UPT ;  /* 0x000000ff0a00728c */ /* 0x000fe2000bf45270 */
[----:B---3--:R2:W-:Y:S08]  /*0bb0*/  STG.E desc[UR12][R20.64+0x1c], R31 ;  /* 0x00001c1f14007986 */ /* 0x0085f0000c10190c */
[----:B------:R-:W-:Y:S05]  /*0bc0*/  BRA.U UP2, `(.L_x_26) ;  /* 0xfffffffd02587547 */ /* 0x000fea000b83ffff */
.L_x_25:
[----:B------:R-:W-:Y:S05]  /*0bd0*/  BRA.U !UP1, `(.L_x_24) ;  /* 0x0000000109e87547 */ /* 0x000fea000b800000 */
[----:B------:R-:W-:Y:S02]  /*0be0*/  UISETP.GE.U32.AND UP1, UPT, UR14, 0x8, UPT ;  /* 0x000000080e00788c */ /* 0x000fe4000bf26070 */
[----:B------:R-:W-:-:S04]  /*0bf0*/  ULOP3.LUT UR6, UR11, 0x7, URZ, 0xc0, !UPT ;  /* 0x000000070b067892 */ /* 0x000fc8000f8ec0ff */
[----:B------:R-:W-:-:S03]  /*0c00*/  UISETP.NE.AND UP2, UPT, UR6, URZ, UPT ;  /* 0x000000ff0600728c */ /* 0x000fc6000bf45270 */
[----:B------:R-:W-:Y:S08]  /*0c10*/  BRA.U !UP1, `(.L_x_27) ;  /* 0x0000000109587547 */ /* 0x000ff0000b800000 */
[----:B0-----:R-:W0:Y:S01]  /*0c20*/  LDC.64 R18, c[0x0][0x388] ;  /* 0x0000e200ff127b82 */ /* 0x001e220000000a00 */
[----:B--2---:R-:W-:-:S07]  /*0c30*/  VIADD R23, R0, UR4 ;  /* 0x0000000400177c36 */ /* 0x004fce0008000000 */
[----:B------:R-:W1:Y:S01]  /*0c40*/  LDC.64 R20, c[0x0][0x398] ;  /* 0x0000e600ff147b82 */ /* 0x000e620000000a00 */
[----:B0-----:R-:W-:-:S05]  /*0c50*/  IMAD.WIDE R18, R23, 0x4, R18 ;  /* 0x0000000417127825 */ /* 0x001fca00078e0212 */
[----:B------:R-:W2:Y:S01]  /*0c60*/  LDG.E R25, desc[UR12][R18.64] ;  /* 0x0000000c12197981 */ /* 0x000ea2000c1e1900 */
[----:B-1----:R-:W-:-:S05]  /*0c70*/  IMAD.WIDE R20, R23, 0x4, R20 ;  /* 0x0000000417147825 */ /* 0x002fca00078e0214 */
[----:B--2---:R0:W-:Y:S04]  /*0c80*/  STG.E desc[UR12][R20.64], R25 ;  /* 0x0000001914007986 */ /* 0x0041e8000c10190c */
[----:B------:R-:W2:Y:S04]  /*0c90*/  LDG.E R23, desc[UR12][R18.64+0x4] ;  /* 0x0000040c12177981 */ /* 0x000ea8000c1e1900 */
        /* <DEDUP_REMOVED lines=9> */
[----:B0-----:R-:W2:Y:S04]  /*0d30*/  LDG.E R25, desc[UR12][R18.64+0x18] ;  /* 0x0000180c12197981 */ /* 0x001ea8000c1e1900 */
[----:B--2---:R3:W-:Y:S04]  /*0d40*/  STG.E desc[UR12][R20.64+0x18], R25 ;  /* 0x0000181914007986 */ /* 0x0047e8000c10190c */
[----:B-1----:R-:W2:Y:S01]  /*0d50*/  LDG.E R23, desc[UR12][R18.64+0x1c] ;  /* 0x00001c0c12177981 */ /* 0x002ea2000c1e1900 */
[----:B------:R-:W-:-:S03]  /*0d60*/  UIADD3 UR4, UPT, UPT, UR4, 0x8, URZ ;  /* 0x0000000804047890 */ /* 0x000fc6000fffe0ff */
[----:B--2---:R3:W-:Y:S09]  /*0d70*/  STG.E desc[UR12][R20.64+0x1c], R23 ;  /* 0x00001c1714007986 */ /* 0x0047f2000c10190c */
.L_x_27:
[----:B------:R-:W-:Y:S05]  /*0d80*/  BRA.U !UP2, `(.L_x_24) ;  /* 0x000000010a7c7547 */ /* 0x000fea000b800000 */
[----:B------:R-:W-:Y:S02]  /*0d90*/  UISETP.GE.U32.AND UP1, UPT, UR6, 0x4, UPT ;  /* 0x000000040600788c */ /* 0x000fe4000bf26070 */
[----:B------:R-:W-:-:S04]  /*0da0*/  ULOP3.LUT UR5, UR11, 0x3, URZ, 0xc0, !UPT ;  /* 0x000000030b057892 */ /* 0x000fc8000f8ec0ff */
[----:B------:R-:W-:-:S03]  /*0db0*/  UISETP.NE.AND UP2, UPT, UR5, URZ, UPT ;  /* 0x000000ff0500728c */ /* 0x000fc6000bf45270 */
[----:B------:R-:W-:Y:S08]  /*0dc0*/  BRA.U !UP1, `(.L_x_28) ;  /* 0x0000000109387547 */ /* 0x000ff0000b800000 */
[----:B0-----:R-:W0:Y:S01]  /*0dd0*/  LDC.64 R18, c[0x0][0x388] ;  /* 0x0000e200ff127b82 */ /* 0x001e220000000a00 */
[----:B--23--:R-:W-:-:S07]  /*0de0*/  IADD3 R25, PT, PT, R0, UR4, RZ ;  /* 0x0000000400197c10 */ /* 0x00cfce000fffe0ff */
        /* <DEDUP_REMOVED lines=9> */
[----:B------:R-:W2:Y:S01]  /*0e80*/  LDG.E R31, desc[UR12][R18.64+0xc] ;  /* 0x00000c0c121f7981 */ /* 0x000ea2000c1e1900 */
[----:B------:R-:W-:-:S03]  /*0e90*/  UIADD3 UR4, UPT, UPT, UR4, 0x4, URZ ;  /* 0x0000000404047890 */ /* 0x000fc6000fffe0ff */
[----:B--2---:R1:W-:Y:S09]  /*0ea0*/  STG.E desc[UR12][R20.64+0xc], R31 ;  /* 0x00000c1f14007986 */ /* 0x0043f2000c10190c */
.L_x_28:
[----:B------:R-:W-:Y:S05]  /*0eb0*/  BRA.U !UP2, `(.L_x_24) ;  /* 0x000000010a307547 */ /* 0x000fea000b800000 */
[----:B-123--:R-:W-:Y:S01]  /*0ec0*/  IADD3 R23, PT, PT, R0, UR4, RZ ;  /* 0x0000000400177c10 */ /* 0x00efe2000fffe0ff */
[----:B------:R-:W-:-:S12]  /*0ed0*/  UIADD3 UR5, UPT, UPT, -UR5, URZ, URZ ;  /* 0x000000ff05057290 */ /* 0x000fd8000fffe1ff */
.L_x_29:
[----:B----4-:R-:W1:Y:S08]  /*0ee0*/  LDC.64 R20, c[0x0][0x388] ;  /* 0x0000e200ff147b82 */ /* 0x010e700000000a00 */
[----:B0-----:R-:W0:Y:S01]  /*0ef0*/  LDC.64 R18, c[0x0][0x398] ;  /* 0x0000e600ff127b82 */ /* 0x001e220000000a00 */
[----:B-1----:R-:W-:-:S06]  /*0f00*/  IMAD.WIDE R20, R23, 0x4, R20 ;  /* 0x0000000417147825 */ /* 0x002fcc00078e0214 */
[----:B------:R-:W2:Y:S01]  /*0f10*/  LDG.E R21, desc[UR12][R20.64] ;  /* 0x0000000c14157981 */ /* 0x000ea2000c1e1900 */
[----:B------:R-:W-:Y:S01]  /*0f20*/  UIADD3 UR5, UPT, UPT, UR5, 0x1, URZ ;  /* 0x0000000105057890 */ /* 0x000fe2000fffe0ff */
[----:B0-----:R-:W-:-:S03]  /*0f30*/  IMAD.WIDE R18, R23, 0x4, R18 ;  /* 0x0000000417127825 */ /* 0x001fc600078e0212 */
[----:B------:R-:W-:Y:S01]  /*0f40*/  UISETP.NE.AND UP1, UPT, UR5, URZ, UPT ;  /* 0x000000ff0500728c */ /* 0x000fe2000bf25270 */
[----:B------:R-:W-:Y:S01]  /*0f50*/  VIADD R23, R23, 0x1 ;  /* 0x0000000117177836 */ /* 0x000fe20000000000 */
[----:B--2---:R4:W-:Y:S07]  /*0f60*/  STG.E desc[UR12][R18.64], R21 ;  /* 0x0000001512007986 */ /* 0x0049ee000c10190c */
[----:B------:R-:W-:Y:S05]  /*0f70*/  BRA.U UP1, `(.L_x_29) ;  /* 0xfffffffd01d87547 */ /* 0x000fea000b83ffff */
.L_x_24:
[----:B------:R-:W-:Y:S05]  /*0f80*/  BSYNC.RECONVERGENT B0 ;  /* 0x0000000000007941 */ /* 0x000fea0003800200 */
.L_x_23:
[----:B-123--:R-:W1:Y:S01]  /*0f90*/  LDC R23, c[0x0][0x3d4] ;  /* 0x0000f500ff177b82 */ /* 0x00ee620000000800 */
[----:B0-----:R-:W2:Y:S01]  /*0fa0*/  LDG.E R16, desc[UR12][R16.64] ;  /* 0x0000000c10107981 */ /* 0x001ea2000c1e1900 */
[----:B-1----:R-:W-:Y:S02]  /*0fb0*/  IABS R0, R23 ;  /* 0x0000001700007213 */ /* 0x002fe40000000000 */
[----:B------:R-:W-:Y:S02]  /*0fc0*/  IADD3 R20, PT, PT, R26, -0x1, R23 ;  /* 0xffffffff1a147810 */ /* 0x000fe40007ffe017 */
[----:B----4-:R-:W0:Y:S02]  /*0fd0*/  I2F.RP R21, R0 ;  /* 0x0000000000157306 */ /* 0x010e240000209400 */
[----:B------:R-:W-:Y:S02]  /*0fe0*/  IABS R22, R20 ;  /* 0x0000001400167213 */ /* 0x000fe40000000000 */
[----:B------:R-:W-:-:S04]  /*0ff0*/  ISETP.GE.AND P1, PT, R20, RZ, PT ;  /* 0x000000ff1400720c */ /* 0x000fc80003f26270 */
[----:B0-----:R-:W0:Y:S02]  /*1000*/  MUFU.RCP R21, R21 ;  /* 0x0000001500157308 */ /* 0x001e240000001000 */
[----:B0-----:R-:W-:Y:S02]  /*1010*/  IADD3 R18, PT, PT, R21, 0xffffffe, RZ ;  /* 0x0ffffffe15127810 */ /* 0x001fe40007ffe0ff */
[----:B------:R-:W0:Y:S04]  /*1020*/  LDC.64 R20, c[0x0][0x3a8] ;  /* 0x0000ea00ff147b82 */ /* 0x000e280000000a00 */
[----:B------:R1:W3:Y:S02]  /*1030*/  F2I.FTZ.U32.TRUNC.NTZ R19, R18 ;  /* 0x0000001200137305 */ /* 0x0002e4000021f000 */
[----:B-1----:R-:W-:Y:S01]  /*1040*/  IMAD.MOV.U32 R18, RZ, RZ, RZ ;  /* 0x000000ffff127224 */ /* 0x002fe200078e00ff */
[----:B---3--:R-:W-:-:S05]  /*1050*/  IADD3 R25, PT, PT, RZ, -R19, RZ ;  /* 0x80000013ff197210 */ /* 0x008fca0007ffe0ff */
[----:B------:R-:W-:-:S04]  /*1060*/  IMAD R25, R25, R0, RZ ;  /* 0x0000000019197224 */ /* 0x000fc800078e02ff */
[----:B------:R-:W-:Y:S01]  /*1070*/  IMAD.HI.U32 R24, R19, R25, R18 ;  /* 0x0000001913187227 */ /* 0x000fe200078e0012 */
[----:B------:R-:W-:Y:S02]  /*1080*/  MOV R25, R22 ;  /* 0x0000001600197202 */ /* 0x000fe40000000f00 */
[----:B------:R-:W-:-:S03]  /*1090*/  LOP3.LUT R18, RZ, R23, RZ, 0x33, !PT ;  /* 0x00000017ff127212 */ /* 0x000fc600078e33ff */
[----:B------:R-:W-:-:S05]  /*10a0*/  IMAD.HI.U32 R19, R24, R25, RZ ;  /* 0x0000001918137227 */ /* 0x000fca00078e00ff */
[----:B------:R-:W-:-:S05]  /*10b0*/  IADD3 R19, PT, PT, -R19, RZ, RZ ;  /* 0x000000ff13137210 */ /* 0x000fca0007ffe1ff */
[----:B------:R-:W-:-:S05]  /*10c0*/  IMAD R19, R0, R19, R25 ;  /* 0x0000001300137224 */ /* 0x000fca00078e0219 */
[----:B------:R-:W-:-:S13]  /*10d0*/  ISETP.GT.U32.AND P0, PT, R0, R19, PT ;  /* 0x000000130000720c */ /* 0x000fda0003f04070 */
[----:B------:R-:W-:-:S05]  /*10e0*/  @!P0 IMAD.IADD R19, R19, 0x1, -R0 ;  /* 0x0000000113138824 */ /* 0x000fca00078e0a00 */
[----:B------:R-:W-:-:S13]  /*10f0*/  ISETP.GT.U32.AND P0, PT, R0, R19, PT ;  /* 0x000000130000720c */ /* 0x000fda0003f04070 */
[----:B------:R-:W-:Y:S02]  /*1100*/  @!P0 IADD3 R19, PT, PT, R19, -R0, RZ ;  /* 0x8000000013138210 */ /* 0x000fe40007ffe0ff */
[----:B------:R-:W-:Y:S02]  /*1110*/  ISETP.NE.AND P0, PT, R23, RZ, PT ;  /* 0x000000ff1700720c */ /* 0x000fe40003f05270 */
[----:B------:R-:W-:-:S04]  /*1120*/  @!P1 IADD3 R19, PT, PT, -R19, RZ, RZ ;  /* 0x000000ff13139210 */ /* 0x000fc80007ffe1ff */
[----:B------:R-:W-:-:S05]  /*1130*/  SEL R19, R18, R19, !P0 ;  /* 0x0000001312137207 */ /* 0x000fca0004000000 */
[----:B------:R-:W-:-:S06]  /*1140*/  IMAD.WIDE R22, R19, 0x4, R14 ;  /* 0x0000000413167825 */ /* 0x000fcc00078e020e */
[----:B------:R-:W2:Y:S01]  /*1150*/  LDG.E R23, desc[UR12][R22.64] ;  /* 0x0000000c16177981 */ /* 0x000ea2000c1e1900 */
[----:B------:R-:W-:-:S05]  /*1160*/  VIADD R25, R26, 0x1 ;  /* 0x000000011a197836 */ /* 0x000fca0000000000 */
[----:B------:R-:W-:-:S05]  /*1170*/  IABS R29, R25 ;  /* 0x00000019001d7213 */ /* 0x000fca0000000000 */
[----:B------:R-:W-:-:S05]  /*1180*/  IMAD.HI.U32 R24, R24, R29, RZ ;  /* 0x0000001d18187227 */ /* 0x000fca00078e00ff */
[----:B------:R-:W-:-:S05]  /*1190*/  IADD3 R24, PT, PT, -R24, RZ, RZ ;  /* 0x000000ff18187210 */ /* 0x000fca0007ffe1ff */
[----:B------:R-:W-:-:S05]  /*11a0*/  IMAD R29, R0, R24, R29 ;  /* 0x00000018001d7224 */ /* 0x000fca00078e021d */
[----:B------:R-:W-:Y:S02]  /*11b0*/  ISETP.GT.U32.AND P1, PT, R0, R29, PT ;  /* 0x0000001d0000720c */ /* 0x000fe40003f24070 */
[----:B------:R-:W-:-:S11]  /*11c0*/  ISETP.GE.AND P2, PT, R25, RZ, PT ;  /* 0x000000ff1900720c */ /* 0x000fd60003f46270 */
[----:B------:R-:W-:-:S04]  /*11d0*/  @!P1 IADD3 R29, PT, PT, R29, -R0, RZ ;  /* 0x800000001d1d9210 */ /* 0x000fc80007ffe0ff */
[----:B------:R-:W-:-:S13]  /*11e0*/  ISETP.GT.U32.AND P1, PT, R0, R29, PT ;  /* 0x0000001d0000720c */ /* 0x000fda0003f24070 */
[----:B------:R-:W-:-:S05]  /*11f0*/  @!P1 IMAD.IADD R29, R29, 0x1, -R0 ;  /* 0x000000011d1d9824 */ /* 0x000fca00078e0a00 */
[----:B------:R-:W-:-:S04]  /*1200*/  @!P2 IADD3 R29, PT, PT, -R29, RZ, RZ ;  /* 0x000000ff1d1da210 */ /* 0x000fc80007ffe1ff */
[----:B------:R-:W-:Y:S01]  /*1210*/  SEL R29, R18, R29, !P0 ;  /* 0x0000001d121d7207 */ /* 0x000fe20004000000 */
[----:B0-----:R-:W-:-:S04]  /*1220*/  IMAD.WIDE R20, R26, 0x4, R20 ;  /* 0x000000041a147825 */ /* 0x001fc800078e0214 */
[----:B------:R-:W-:Y:S01]  /*1230*/  IMAD.WIDE R14, R29, 0x4, R14 ;  /* 0x000000041d0e7825 */ /* 0x000fe200078e020e */
[----:B--2---:R-:W-:-:S13]  /*1240*/  FSETP.GEU.AND P1, PT, R23, R16, PT ;  /* 0x000000101700720b */ /* 0x004fda0003f2e000 */
[----:B------:R0:W-:Y:S04]  /*1250*/  @!P1 STG.E desc[UR12][R20.64], R19 ;  /* 0x0000001314009986 */ /* 0x0001e8000c10190c */
[----:B------:R-:W2:Y:S02]  /*1260*/  LDG.E R15, desc[UR12][R14.64] ;  /* 0x0000000c0e0f7981 */ /* 0x000ea4000c1e1900 */
[----:B--2---:R-:W-:-:S13]  /*1270*/  FSETP.GEU.AND P0, PT, R15, R16, PT ;  /* 0x000000100f00720b */ /* 0x004fda0003f0e000 */
[----:B------:R0:W-:Y:S01]  /*1280*/  @!P0 STG.E desc[UR12][R20.64], R29 ;  /* 0x0000001d14008986 */ /* 0x0001e2000c10190c */
[----:B------:R-:W-:Y:S05]  /*1290*/  BRA.U !UP0, `(.L_x_30) ;  /* 0x0000000908c87547 */ /* 0x000fea000b800000 */
[----:B0-----:R-:W2:Y:S01]  /*12a0*/  LDG.E R19, desc[UR12][R20.64] ;  /* 0x0000000c14137981 */ /* 0x001ea2000c1e1900 */
[----:B------:R-:W2:Y:S01]  /*12b0*/  LDC.64 R16, c[0x0][0x398] ;  /* 0x0000e600ff107b82 */ /* 0x000ea20000000a00 */
[----:B------:R-:W-:Y:S02]  /*12c0*/  UISETP.NE.AND UP0, UPT, UR11, 0x1, UPT ;  /* 0x000000010b00788c */ /* 0x000fe4000bf05270 */
[----:B------:R-:W-:Y:S01]  /*12d0*/  IMAD R26, R26, UR11, RZ ;  /* 0x0000000b1a1a7c24 */ /* 0x000fe2000f8e02ff */
[----:B-----5:R-:W-:Y:S01]  /*12e0*/  MOV R31, R7 ;  /* 0x00000007001f7202 */ /* 0x020fe20000000f00 */
[----:B------:R-:W-:Y:S01]  /*12f0*/  IMAD.MOV.U32 R22, RZ, RZ, R4 ;  /* 0x000000ffff167224 */ /* 0x000fe200078e0004 */
[----:B------:R-:W-:Y:S01]  /*1300*/  MOV R23, R5 ;  /* 0x0000000500177202 */ /* 0x000fe20000000f00 */
[----:B------:R-:W-:Y:S01]  /*1310*/  UMOV UR4, URZ ;  /* 0x000000ff00047c82 */ /* 0x000fe20008000000 */
[----:B------:R-:W0:Y:S02]  /*1320*/  LDC.64 R14, c[0x0][0x380] ;  /* 0x0000e000ff0e7b82 */ /* 0x000e240000000a00 */
[----:B0-----:R-:W-:Y:S01]  /*1330*/  FADD R0, R14, -R15 ;  /* 0x8000000f0e007221 */ /* 0x001fe20000000000 */
[----:B--2---:R-:W-:Y:S01]  /*1340*/  IMAD.WIDE R18, R19, 0x4, R16 ;  /* 0x0000000413127825 */ /* 0x004fe200078e0210 */
[----:B------:R-:W-:Y:S06]  /*1350*/  BRA.U !UP0, `(.L_x_31) ;  /* 0x0000000508b47547 */ /* 0x000fec000b800000 */
[----:B------:R-:W-:Y:S01]  /*1360*/  ULOP3.LUT UR4, UR11, 0x7ffffffe, URZ, 0xc0, !UPT ;  /* 0x7ffffffe0b047892 */ /* 0x000fe2000f8ec0ff */
[----:B------:R-:W-:Y:S01]  /*1370*/  IADD3 R8, PT, PT, R8, 0xb0f8a, RZ ;  /* 0x000b0f8a08087810 */ /* 0x000fe20007ffe0ff */
[----:B------:R-:W-:Y:S01]  /*1380*/  IMAD.MOV.U32 R29, RZ, RZ, R26 ;  /* 0x000000ffff1d7224 */ /* 0x000fe200078e001a */
[----:B------:R-:W0:Y:S01]  /*1390*/  LDCU UR5, c[0x0][0x3c0] ;  /* 0x00007800ff0577ac */ /* 0x000e220008000800 */
[----:B------:R-:W1:Y:S01]  /*13a0*/  LDCU UR6, c[0x0][0x3d0] ;  /* 0x00007a00ff0677ac */ /* 0x000e620008000800 */
[----:B------:R-:W-:-:S12]  /*13b0*/  UIADD3 UR4, UPT, UPT, -UR4, URZ, URZ ;  /* 0x000000ff04047290 */ /* 0x000fd8000fffe1ff */
.L_x_32:
[----:B--2---:R-:W2:Y:S01]  /*13c0*/  LDC.64 R22, c[0x0][0x388] ;  /* 0x0000e200ff167b82 */ /* 0x004ea20000000a00 */
[C---:B------:R-:W-:Y:S01]  /*13d0*/  IMAD.WIDE R20, R29.reuse, 0x4, R16 ;  /* 0x000000041d147825 */ /* 0x040fe200078e0210 */
[----:B------:R-:W3:Y:S04]  /*13e0*/  LDG.E R33, desc[UR12][R18.64] ;  /* 0x0000000c12217981 */ /* 0x000ee8000c1e1900 */
[----:B------:R-:W4:Y:S02]  /*13f0*/  LDG.E R31, desc[UR12][R20.64] ;  /* 0x0000000c141f7981 */ /* 0x000f24000c1e1900 */
[----:B------:R-:W5:Y:S01]  /*1400*/  LDC.64 R24, c[0x0][0x390] ;  /* 0x0000e400ff187b82 */ /* 0x000f620000000a00 */
[----:B--2---:R-:W-:-:S05]  /*1410*/  IMAD.WIDE R22, R29, 0x4, R22 ;  /* 0x000000041d167825 */ /* 0x004fca00078e0216 */
[----:B------:R-:W4:Y:S01]  /*1420*/  LDG.E R28, desc[UR12][R22.64] ;  /* 0x0000000c161c7981 */ /* 0x000f22000c1e1900 */
[----:B-----5:R-:W-:-:S05]  /*1430*/  IMAD.WIDE R24, R29, 0x4, R24 ;  /* 0x000000041d187825 */ /* 0x020fca00078e0218 */
[----:B------:R-:W2:Y:S01]  /*1440*/  LDG.E R30, desc[UR12][R24.64] ;  /* 0x0000000c181e7981 */ /* 0x000ea2000c1e1900 */
[----:B------:R-:W-:-:S04]  /*1450*/  SHF.R.U32.HI R32, RZ, 0x2, R9 ;  /* 0x00000002ff207819 */ /* 0x000fc80000011609 */
[----:B------:R-:W-:Y:S02]  /*1460*/  LOP3.LUT R32, R32, R9, RZ, 0x3c, !PT ;  /* 0x0000000920207212 */ /* 0x000fe400078e3cff */
[C---:B------:R-:W-:Y:S02]  /*1470*/  SHF.L.U32 R34, R5.reuse, 0x4, RZ ;  /* 0x0000000405227819 */ /* 0x040fe400000006ff */
[----:B------:R-:W-:Y:S02]  /*1480*/  SHF.L.U32 R9, R32, 0x1, RZ ;  /* 0x0000000120097819 */ /* 0x000fe400000006ff */
[----:B------:R-:W-:Y:S02]  /*1490*/  SHF.R.U32.HI R35, RZ, 0x2, R6 ;  /* 0x00000002ff237819 */ /* 0x000fe40000011606 */
[----:B------:R-:W-:Y:S02]  /*14a0*/  LOP3.LUT R9, R5, R34, R9, 0x96, !PT ;  /* 0x0000002205097212 */ /* 0x000fe400078e9609 */
[----:B------:R-:W-:-:S02]  /*14b0*/  LOP3.LUT R35, R35, R6, RZ, 0x3c, !PT ;  /* 0x0000000623237212 */ /* 0x000fc400078e3cff */
[----:B------:R-:W-:-:S03]  /*14c0*/  LOP3.LUT R6, R9, R32, RZ, 0x3c, !PT ;  /* 0x0000002009067212 */ /* 0x000fc600078e3cff */
[----:B------:R-:W-:Y:S01]  /*14d0*/  IMAD.SHL.U32 R9, R35, 0x2, RZ ;  /* 0x0000000223097824 */ /* 0x000fe200078e00ff */
[----:B------:R-:W-:-:S04]  /*14e0*/  SHF.L.U32 R32, R6, 0x4, RZ ;  /* 0x0000000406207819 */ /* 0x000fc800000006ff */
[----:B------:R-:W-:Y:S02]  /*14f0*/  LOP3.LUT R35, R35, R9, R32, 0x96, !PT ;  /* 0x0000000923237212 */ /* 0x000fe400078e9620 */
[----:B------:R-:W-:-:S04]  /*1500*/  IADD3 R9, PT, PT, R8, -0x587c5, R6 ;  /* 0xfffa783b08097810 */ /* 0x000fc80007ffe006 */
[----:B------:R-:W-:Y:S01]  /*1510*/  I2FP.F32.U32 R32, R9 ;  /* 0x0000000900207245 */ /* 0x000fe20000201000 */
[----:B------:R-:W-:-:S05]  /*1520*/  HFMA2 R9, -RZ, RZ, 0.1171875, 0 ;  /* 0x2f800000ff097431 */ /* 0x000fca00000001ff */
[----:B------:R-:W-:Y:S01]  /*1530*/  FFMA R32, R32, R9, 1.1641532182693481445e-10 ;  /* 0x2f00000020207423 */ /* 0x000fe20000000009 */
[----:B----4-:R-:W-:-:S03]  /*1540*/  FADD R34, R31, -R28 ;  /* 0x8000001c1f227221 */ /* 0x010fc60000000000 */
[----:B0-----:R-:W-:-:S04]  /*1550*/  FMUL R31, R32, UR5 ;  /* 0x00000005201f7c20 */ /* 0x001fc80008400000 */
[----:B--2---:R-:W-:Y:S01]  /*1560*/  FFMA R30, R31, R34, R30 ;  /* 0x000000221f1e7223 */ /* 0x004fe2000000001e */
[----:B------:R-:W-:-:S05]  /*1570*/  LOP3.LUT R31, R35, R6, RZ, 0x3c, !PT ;  /* 0x00000006231f7212 */ /* 0x000fca00078e3cff */
[----:B------:R-:W-:-:S05]  /*1580*/  IMAD.IADD R32, R31, 0x1, R8 ;  /* 0x000000011f207824 */ /* 0x000fca00078e0208 */
[----:B------:R-:W-:Y:S01]  /*1590*/  I2FP.F32.U32 R32, R32 ;  /* 0x0000002000207245 */ /* 0x000fe20000201000 */
[----:B---3--:R-:W-:-:S04]  /*15a0*/  FADD R28, -R28, R33 ;  /* 0x000000211c1c7221 */ /* 0x008fc80000000100 */
[----:B------:R-:W-:-:S04]  /*15b0*/  FFMA R32, R32, R9, 1.1641532182693481445e-10 ;  /* 0x2f00000020207423 */ /* 0x000fc80000000009 */
[----:B------:R-:W-:-:S04]  /*15c0*/  FMUL R33, R32, UR5 ;  /* 0x0000000520217c20 */ /* 0x000fc80008400000 */
[----:B------:R-:W-:-:S04]  /*15d0*/  FFMA R28, R33, R28, R30 ;  /* 0x0000001c211c7223 */ /* 0x000fc8000000001e */
[----:B-1----:R-:W-:-:S05]  /*15e0*/  FMUL R33, R28, UR6 ;  /* 0x000000061c217c20 */ /* 0x002fca0008400000 */
[----:B------:R-:W-:-:S04]  /*15f0*/  FSETP.GT.AND P0, PT, R33, R0, PT ;  /* 0x000000002100720b */ /* 0x000fc80003f04000 */
[----:B------:R-:W-:-:S04]  /*1600*/  FSEL R33, R0, R33, P0 ;  /* 0x0000002100217208 */ /* 0x000fc80000000000 */
[----:B------:R-:W-:-:S04]  /*1610*/  FSETP.GEU.AND P0, PT, R33, -R0, PT ;  /* 0x800000002100720b */ /* 0x000fc80003f0e000 */
[----:B------:R-:W-:-:S05]  /*1620*/  FSEL R35, -R0, R33, !P0 ;  /* 0x0000002100237208 */ /* 0x000fca0004000100 */
[----:B------:R0:W-:Y:S04]  /*1630*/  STG.E desc[UR12][R24.64], R35 ;  /* 0x0000002318007986 */ /* 0x0001e8000c10190c */
[----:B------:R-:W2:Y:S01]  /*1640*/  LDG.E R28, desc[UR12][R22.64] ;  /* 0x0000000c161c7981 */ /* 0x000ea2000c1e1900 */
[----:B------:R-:W-:-:S04]  /*1650*/  SHF.R.U32.HI R32, RZ, 0x2, R7 ;  /* 0x00000002ff207819 */ /* 0x000fc80000011607 */
[----:B------:R-:W-:Y:S02]  /*1660*/  LOP3.LUT R32, R32, R7, RZ, 0x3c, !PT ;  /* 0x0000000720207212 */ /* 0x000fe400078e3cff */
[----:B------:R-:W-:Y:S02]  /*1670*/  SHF.L.U32 R34, R31, 0x4, RZ ;  /* 0x000000041f227819 */ /* 0x000fe400000006ff */
[----:B------:R-:W-:Y:S01]  /*1680*/  SHF.L.U32 R7, R32, 0x1, RZ ;  /* 0x0000000120077819 */ /* 0x000fe200000006ff */
[----:B--2---:R-:W-:-:S05]  /*1690*/  FADD R33, R35, R28 ;  /* 0x0000001c23217221 */ /* 0x004fca0000000000 */
[----:B------:R-:W-:-:S04]  /*16a0*/  FSETP.GT.AND P0, PT, R33, R14, PT ;  /* 0x0000000e2100720b */ /* 0x000fc80003f04000 */
[----:B------:R-:W-:-:S04]  /*16b0*/  FSEL R28, R33, R14, !P0 ;  /* 0x0000000e211c7208 */ /* 0x000fc80004000000 */
[----:B------:R-:W-:-:S04]  /*16c0*/  FSETP.GEU.AND P0, PT, R28, R15, PT ;  /* 0x0000000f1c00720b */ /* 0x000fc80003f0e000 */
[----:B------:R-:W-:Y:S02]  /*16d0*/  FSEL R37, R28, R15, P0 ;  /* 0x0000000f1c257208 */ /* 0x000fe40000000000 */
[----:B------:R-:W2:Y:S04]  /*16e0*/  LDG.E R28, desc[UR12][R22.64+0x4] ;  /* 0x0000040c161c7981 */ /* 0x000ea8000c1e1900 */
[----:B------:R-:W-:Y:S04]  /*16f0*/  STG.E desc[UR12][R22.64], R37 ;  /* 0x0000002516007986 */ /* 0x000fe8000c10190c */
[----:B------:R1:W2:Y:S04]  /*1700*/  LDG.E R21, desc[UR12][R20.64+0x4] ;  /* 0x0000040c14157981 */ /* 0x0002a8000c1e1900 */
[----:B------:R-:W3:Y:S04]  /*1710*/  LDG.E R33, desc[UR12][R18.64] ;  /* 0x0000000c12217981 */ /* 0x000ee8000c1e1900 */
[----:B------:R-:W4:Y:S01]  /*1720*/  LDG.E R30, desc[UR12][R24.64+0x4] ;  /* 0x0000040c181e7981 */ /* 0x000f22000c1e1900 */
[----:B0-----:R-:W-:-:S02]  /*1730*/  SHF.R.U32.HI R35, RZ, 0x2, R4 ;  /* 0x00000002ff237819 */ /* 0x001fc40000011604 */
[----:B------:R-:W-:Y:S02]  /*1740*/  LOP3.LUT R7, R31, R34, R7, 0x96, !PT ;  /* 0x000000221f077212 */ /* 0x000fe400078e9607 */
[----:B------:R-:W-:Y:S02]  /*1750*/  LOP3.LUT R35, R35, R4, RZ, 0x3c, !PT ;  /* 0x0000000423237212 */ /* 0x000fe400078e3cff */
[----:B------:R-:W-:-:S03]  /*1760*/  LOP3.LUT R4, R7, R32, RZ, 0x3c, !PT ;  /* 0x0000002007047212 */ /* 0x000fc600078e3cff */
[----:B------:R-:W-:Y:S01]  /*1770*/  IMAD.SHL.U32 R7, R35, 0x2, RZ ;  /* 0x0000000223077824 */ /* 0x000fe200078e00ff */
[----:B-1----:R-:W-:-:S04]  /*1780*/  SHF.L.U32 R20, R4, 0x4, RZ ;  /* 0x0000000404147819 */ /* 0x002fc800000006ff */
[----:B------:R-:W-:Y:S02]  /*1790*/  LOP3.LUT R35, R35, R7, R20, 0x96, !PT ;  /* 0x0000000723237212 */ /* 0x000fe400078e9614 */
[----:B------:R-:W-:Y:S02]  /*17a0*/  MOV R20, R5 ;  /* 0x0000000500147202 */ /* 0x000fe40000000f00 */
[C---:B------:R-:W-:Y:S02]  /*17b0*/  IADD3 R7, PT, PT, R8.reuse, 0x587c5, R4 ;  /* 0x000587c508077810 */ /* 0x040fe40007ffe004 */
[----:B------:R-:W-:Y:S02]  /*17c0*/  LOP3.LUT R5, R35, R4, RZ, 0x3c, !PT ;  /* 0x0000000423057212 */ /* 0x000fe400078e3cff */
[----:B------:R-:W-:Y:S02]  /*17d0*/  I2FP.F32.U32 R32, R7 ;  /* 0x0000000700207245 */ /* 0x000fe40000201000 */
[----:B------:R-:W-:-:S03]  /*17e0*/  IADD3 R7, PT, PT, R8, 0xb0f8a, R5 ;  /* 0x000b0f8a08077810 */ /* 0x000fc60007ffe005 */
[----:B------:R-:W-:Y:S01]  /*17f0*/  FFMA R32, R32, R9, 1.1641532182693481445e-10 ;  /* 0x2f00000020207423 */ /* 0x000fe20000000009 */
[----:B------:R-:W-:-:S03]  /*1800*/  I2FP.F32.U32 R34, R7 ;  /* 0x0000000700227245 */ /* 0x000fc60000201000 */
[----:B------:R-:W-:Y:S02]  /*1810*/  FMUL R7, R32, UR5 ;  /* 0x0000000520077c20 */ /* 0x000fe40008400000 */
[----:B------:R-:W-:-:S04]  /*1820*/  FFMA R34, R34, R9, 1.1641532182693481445e-10 ;  /* 0x2f00000022227423 */ /* 0x000fc80000000009 */
[----:B------:R-:W-:Y:S01]  /*1830*/  FMUL R34, R34, UR5 ;  /* 0x0000000522227c20 */ /* 0x000fe20008400000 */
[----:B--2---:R-:W-:Y:S01]  /*1840*/  FADD R21, R21, -R28 ;  /* 0x8000001c15157221 */ /* 0x004fe20000000000 */
[----:B---3--:R-:W-:-:S03]  /*1850*/  FADD R33, -R28, R33 ;  /* 0x000000211c217221 */ /* 0x008fc60000000100 */
[----:B----4-:R-:W-:-:S04]  /*1860*/  FFMA R7, R7, R21, R30 ;  /* 0x0000001507077223 */ /* 0x010fc8000000001e */
[----:B------:R-:W-:-:S04]  /*1870*/  FFMA R7, R34, R33, R7 ;  /* 0x0000002122077223 */ /* 0x000fc80000000007 */
[----:B------:R-:W-:-:S05]  /*1880*/  FMUL R7, R7, UR6 ;  /* 0x0000000607077c20 */ /* 0x000fca0008400000 */
[----:B------:R-:W-:-:S04]  /*1890*/  FSETP.GT.AND P0, PT, R7, R0, PT ;  /* 0x000000000700720b */ /* 0x000fc80003f04000 */
[----:B------:R-:W-:-:S04]  /*18a0*/  FSEL R7, R0, R7, P0 ;  /* 0x0000000700077208 */ /* 0x000fc80000000000 */
[----:B------:R-:W-:-:S04]  /*18b0*/  FSETP.GEU.AND P0, PT, R7, -R0, PT ;  /* 0x800000000700720b */ /* 0x000fc80003f0e000 */
[----:B------:R-:W-:-:S05]  /*18c0*/  FSEL R7, -R0, R7, !P0 ;  /* 0x0000000700077208 */ /* 0x000fca0004000100 */
[----:B------:R0:W-:Y:S04]  /*18d0*/  STG.E desc[UR12][R24.64+0x4], R7 ;  /* 0x0000040718007986 */ /* 0x0001e8000c10190c */
[----:B------:R-:W2:Y:S01]  /*18e0*/  LDG.E R28, desc[UR12][R22.64+0x4] ;  /* 0x0000040c161c7981 */ /* 0x000ea2000c1e1900 */
[----:B------:R-:W-:-:S04]  /*18f0*/  UIADD3 UR4, UPT, UPT, UR4, 0x2, URZ ;  /* 0x0000000204047890 */ /* 0x000fc8000fffe0ff */
[----:B------:R-:W-:Y:S01]  /*1900*/  UISETP.NE.AND UP0, UPT, UR4, URZ, UPT ;  /* 0x000000ff0400728c */ /* 0x000fe2000bf05270 */
[----:B------:R-:W-:Y:S02]  /*1910*/  VIADD R29, R29, 0x2 ;  /* 0x000000021d1d7836 */ /* 0x000fe40000000000 */
[----:B------:R-:W-:Y:S02]  /*1920*/  VIADD R8, R8, 0x161f14 ;  /* 0x00161f1408087836 */ /* 0x000fe40000000000 */
[----:B--2---:R-:W-:-:S05]  /*1930*/  FADD R9, R7, R28 ;  /* 0x0000001c07097221 */ /* 0x004fca0000000000 */
[----:B------:R-:W-:-:S04]  /*1940*/  FSETP.GT.AND P0, PT, R9, R14, PT ;  /* 0x0000000e0900720b */ /* 0x000fc80003f04000 */
[----:B------:R-:W-:-:S04]  /*1950*/  FSEL R28, R9, R14, !P0 ;  /* 0x0000000e091c7208 */ /* 0x000fc80004000000 */
[----:B------:R-:W-:-:S04]  /*1960*/  FSETP.GEU.AND P0, PT, R28, R15, PT ;  /* 0x0000000f1c00720b */ /* 0x000fc80003f0e000 */
[----:B------:R-:W-:-:S05]  /*1970*/  FSEL R21, R28, R15, P0 ;  /* 0x0000000f1c157208 */ /* 0x000fca0000000000 */
[----:B------:R2:W-:Y:S01]  /*1980*/  STG.E desc[UR12][R22.64+0x4], R21 ;  /* 0x0000041516007986 */ /* 0x0005e2000c10190c */
[----:B------:R-:W-:Y:S02]  /*1990*/  MOV R9, R20 ;  /* 0x0000001400097202 */ /* 0x000fe40000000f00 */
[----:B0-----:R-:W-:Y:S01]  /*19a0*/  MOV R7, R31 ;  /* 0x0000001f00077202 */ /* 0x001fe20000000f00 */
[----:B------:R-:W-:Y:S06]  /*19b0*/  BRA.U UP0, `(.L_x_32) ;  /* 0xfffffff900807547 */ /* 0x000fec000b83ffff */
[----:B--2---:R-:W-:Y:S01]  /*19c0*/  MOV R22, R4 ;  /* 0x0000000400167202 */ /* 0x004fe20000000f00 */
[----:B------:R-:W-:Y:S01]  /*19d0*/  VIADD R8, R8, 0xfff4f076 ;  /* 0xfff4f07608087836 */ /* 0x000fe20000000000 */
[----:B------:R-:W-:Y:S01]  /*19e0*/  MOV R23, R5 ;  /* 0x0000000500177202 */ /* 0x000fe20000000f00 */
[----:B------:R-:W-:Y:S01]  /*19f0*/  ULOP3.LUT UR4, UR11, 0x7ffffffe, URZ, 0xc0, !UPT ;  /* 0x7ffffffe0b047892 */ /* 0x000fe2000f8ec0ff */
[----:B------:R-:W-:Y:S01]  /*1a00*/  MOV R9, R20 ;  /* 0x0000001400097202 */ /* 0x000fe20000000f00 */
[----:B------:R-:W-:Y:S01]  /*1a10*/  IMAD.MOV.U32 R4, RZ, RZ, R22 ;  /* 0x000000ffff047224 */ /* 0x000fe200078e0016 */
[----:B------:R-:W-:-:S09]  /*1a20*/  MOV R7, R31 ;  /* 0x0000001f00077202 */ /* 0x000fd20000000f00 */
.L_x_31:
[----:B------:R-:W-:-:S04]  /*1a30*/  ULOP3.LUT UR5, UR11, 0x1, URZ, 0xc0, !UPT ;  /* 0x000000010b057892 */ /* 0x000fc8000f8ec0ff */
[----:B------:R-:W-:-:S09]  /*1a40*/  UISETP.NE.U32.AND UP0, UPT, UR5, 0x1, UPT ;  /* 0x000000010500788c */ /* 0x000fd2000bf05070 */
[----:B------:R-:W-:Y:S05]  /*1a50*/  BRA.U UP0, `(.L_x_30) ;  /* 0x0000000100d87547 */ /* 0x000fea000b800000 */
[----:B------:R-:W0:Y:S01]  /*1a60*/  LDC.64 R24, c[0x0][0x388] ;  /* 0x0000e200ff187b82 */ /* 0x000e220000000a00 */
[----:B------:R-:W-:Y:S01]  /*1a70*/  IADD3 R7, PT, PT, R26, UR4, RZ ;  /* 0x000000041a077c10 */ /* 0x000fe2000fffe0ff */
[----:B------:R-:W2:Y:S06]  /*1a80*/  LDG.E R19, desc[UR12][R18.64] ;  /* 0x0000000c12137981 */ /* 0x000eac000c1e1900 */
[----:B------:R-:W1:Y:S01]  /*1a90*/  LDC.64 R20, c[0x0][0x390] ;  /* 0x0000e400ff147b82 */ /* 0x000e620000000a00 */
[----:B------:R-:W-:Y:S01]  /*1aa0*/  IMAD.WIDE R4, R7, 0x4, R16 ;  /* 0x0000000407047825 */ /* 0x000fe200078e0210 */
[----:B------:R-:W-:Y:S01]  /*1ab0*/  SHF.R.U32.HI R26, RZ, 0x2, R9 ;  /* 0x00000002ff1a7819 */ /* 0x000fe20000011609 */
[----:B------:R-:W3:Y:S01]  /*1ac0*/  LDCU UR4, c[0x0][0x3c0] ;  /* 0x00007800ff0477ac */ /* 0x000ee20008000800 */
[----:B------:R-:W-:-:S02]  /*1ad0*/  SHF.L.U32 R28, R23, 0x4, RZ ;  /* 0x00000004171c7819 */ /* 0x000fc400000006ff */
[----:B------:R-:W-:Y:S01]  /*1ae0*/  SHF.R.U32.HI R29, RZ, 0x2, R6 ;  /* 0x00000002ff1d7819 */ /* 0x000fe20000011606 */
[----:B------:R-:W4:Y:S01]  /*1af0*/  LDCU UR5, c[0x0][0x3d0] ;  /* 0x00007a00ff0577ac */ /* 0x000f220008000800 */
[----:B0-----:R-:W-:-:S05]  /*1b00*/  IMAD.WIDE R16, R7, 0x4, R24 ;  /* 0x0000000407107825 */ /* 0x001fca00078e0218 */
[----:B------:R-:W2:Y:S01]  /*1b10*/  LDG.E R24, desc[UR12][R16.64] ;  /* 0x0000000c10187981 */ /* 0x000ea2000c1e1900 */
[----:B-1----:R-:W-:-:S03]  /*1b20*/  IMAD.WIDE R20, R7, 0x4, R20 ;  /* 0x0000000407147825 */ /* 0x002fc600078e0214 */
[----:B------:R0:W5:Y:S04]  /*1b30*/  LDG.E R7, desc[UR12][R4.64] ;  /* 0x0000000c04077981 */ /* 0x000168000c1e1900 */
[----:B------:R-:W4:Y:S01]  /*1b40*/  LDG.E R25, desc[UR12][R20.64] ;  /* 0x0000000c14197981 */ /* 0x000f22000c1e1900 */
[----:B------:R-:W-:-:S05]  /*1b50*/  LOP3.LUT R26, R26, R9, RZ, 0x3c, !PT ;  /* 0x000000091a1a7212 */ /* 0x000fca00078e3cff */
[----:B------:R-:W-:Y:S01]  /*1b60*/  IMAD.SHL.U32 R9, R26, 0x2, RZ ;  /* 0x000000021a097824 */ /* 0x000fe200078e00ff */
[----:B------:R-:W-:-:S04]  /*1b70*/  LOP3.LUT R29, R29, R6, RZ, 0x3c, !PT ;  /* 0x000000061d1d7212 */ /* 0x000fc800078e3cff */
[----:B------:R-:W-:-:S04]  /*1b80*/  LOP3.LUT R9, R23, R28, R9, 0x96, !PT ;  /* 0x0000001c17097212 */ /* 0x000fc800078e9609 */
[----:B0-----:R-:W-:Y:S02]  /*1b90*/  LOP3.LUT R4, R9, R26, RZ, 0x3c, !PT ;  /* 0x0000001a09047212 */ /* 0x001fe400078e3cff */
[----:B------:R-:W-:Y:S02]  /*1ba0*/  SHF.L.U32 R5, R29, 0x1, RZ ;  /* 0x000000011d057819 */ /* 0x000fe400000006ff */
[----:B------:R-:W-:Y:S01]  /*1bb0*/  SHF.L.U32 R6, R4, 0x4, RZ ;  /* 0x0000000404067819 */ /* 0x000fe200000006ff */
[----:B------:R-:W-:-:S03]  /*1bc0*/  HFMA2 R18, -RZ, RZ, 0.1171875, 0 ;  /* 0x2f800000ff127431 */ /* 0x000fc600000001ff */
[----:B------:R-:W-:Y:S02]  /*1bd0*/  LOP3.LUT R5, R29, R5, R6, 0x96, !PT ;  /* 0x000000051d057212 */ /* 0x000fe400078e9606 */
[C---:B------:R-:W-:Y:S01]  /*1be0*/  IADD3 R6, PT, PT, R8.reuse, 0x587c5, R4 ;  /* 0x000587c508067810 */ /* 0x040fe20007ffe004 */
[----:B------:R-:W-:Y:S01]  /*1bf0*/  VIADD R8, R8, 0xb0f8a ;  /* 0x000b0f8a08087836 */ /* 0x000fe20000000000 */
[----:B------:R-:W-:Y:S02]  /*1c00*/  LOP3.LUT R5, R5, R4, RZ, 0x3c, !PT ;  /* 0x0000000405057212 */ /* 0x000fe400078e3cff */
[----:B------:R-:W-:Y:S02]  /*1c10*/  I2FP.F32.U32 R6, R6 ;  /* 0x0000000600067245 */ /* 0x000fe40000201000 */
[----:B------:R-:W-:-:S03]  /*1c20*/  IADD3 R9, PT, PT, R8, R5, RZ ;  /* 0x0000000508097210 */ /* 0x000fc60007ffe0ff */
[----:B------:R-:W-:Y:S01]  /*1c30*/  FFMA R6, R6, R18, 1.1641532182693481445e-10 ;  /* 0x2f00000006067423 */ /* 0x000fe20000000012 */
[----:B------:R-:W-:-:S03]  /*1c40*/  I2FP.F32.U32 R9, R9 ;  /* 0x0000000900097245 */ /* 0x000fc60000201000 */
[----:B---3--:R-:W-:Y:S02]  /*1c50*/  FMUL R6, R6, UR4 ;  /* 0x0000000406067c20 */ /* 0x008fe40008400000 */
[----:B------:R-:W-:-:S04]  /*1c60*/  FFMA R9, R9, R18, 1.1641532182693481445e-10 ;  /* 0x2f00000009097423 */ /* 0x000fc80000000012 */
[----:B------:R-:W-:Y:S01]  /*1c70*/  FMUL R9, R9, UR4 ;  /* 0x0000000409097c20 */ /* 0x000fe20008400000 */
[----:B--2---:R-:W-:Y:S01]  /*1c80*/  FADD R19, -R24, R19 ;  /* 0x0000001318137221 */ /* 0x004fe20000000100 */
[----:B-----5:R-:W-:-:S04]  /*1c90*/  FADD R7, R7, -R24 ;  /* 0x8000001807077221 */ /* 0x020fc80000000000 */
        /* <DEDUP_REMOVED lines=9> */
[----:B------:R-:W-:Y:S02]  /*1d30*/  MOV R6, R22 ;  /* 0x0000001600067202 */ /* 0x000fe40000000f00 */
[----:B------:R-:W-:Y:S01]  /*1d40*/  MOV R9, R31 ;  /* 0x0000001f00097202 */ /* 0x000fe20000000f00 */
[----:B--2---:R-:W-:-:S05]  /*1d50*/  FADD R7, R19, R0 ;  /* 0x0000000013077221 */ /* 0x004fca0000000000 */
[----:B------:R-:W-:-:S04]  /*1d60*/  FSETP.GT.AND P0, PT, R7, R14, PT ;  /* 0x0000000e0700720b */ /* 0x000fc80003f04000 */
[----:B------:R-:W-:-:S04]  /*1d70*/  FSEL R14, R7, R14, !P0 ;  /* 0x0000000e070e7208 */ /* 0x000fc80004000000 */
[----:B------:R-:W-:-:S04]  /*1d80*/  FSETP.GEU.AND P0, PT, R14, R15, PT ;  /* 0x0000000f0e00720b */ /* 0x000fc80003f0e000 */
[----:B------:R-:W-:-:S05]  /*1d90*/  FSEL R15, R14, R15, P0 ;  /* 0x0000000f0e0f7208 */ /* 0x000fca0000000000 */
[----:B------:R1:W-:Y:S01]  /*1da0*/  STG.E desc[UR12][R16.64], R15 ;  /* 0x0000000f10007986 */ /* 0x0003e2000c10190c */
[----:B------:R-:W-:-:S07]  /*1db0*/  IMAD.MOV.U32 R7, RZ, RZ, R23 ;  /* 0x000000ffff077224 */ /* 0x000fce00078e0017 */
.L_x_30:
[----:B-----5:R-:W-:Y:S04]  /*1dc0*/  STG.E.64 desc[UR12][R12.64], R8 ;  /* 0x000000080c007986 */ /* 0x020fe8000c101b0c */
[----:B------:R-:W-:Y:S04]  /*1dd0*/  STG.E.64 desc[UR12][R12.64+0x8], R6 ;  /* 0x000008060c007986 */ /* 0x000fe8000c101b0c */
[----:B------:R-:W-:Y:S04]  /*1de0*/  STG.E.64 desc[UR12][R12.64+0x10], R4 ;  /* 0x000010040c007986 */ /* 0x000fe8000c101b0c */
[----:B------:R-:W-:Y:S04]  /*1df0*/  STG.E.64 desc[UR12][R12.64+0x18], R2 ;  /* 0x000018020c007986 */ /* 0x000fe8000c101b0c */
[----:B------:R-:W-:Y:S04]  /*1e00*/  STG.E.64 desc[UR12][R12.64+0x28], R10 ;  /* 0x0000280a0c007986 */ /* 0x000fe8000c101b0c */
[----:B------:R-:W-:Y:S01]  /*1e10*/  STG.E desc[UR12][R12.64+0x20], R27 ;  /* 0x0000201b0c007986 */ /* 0x000fe2000c10190c */
[----:B------:R-:W-:Y:S05]  /*1e20*/  EXIT ;  /* 0x000000000000794d */ /* 0x000fea0003800000 */
.L_x_33:
        /* <DEDUP_REMOVED lines=13> */
.L_x_47:


//--------------------- .text._Z10Scale_InitffPfS_S_PiS0_P17curandStateXORWOW --------------------------
	.section	.text._Z10Scale_InitffPfS_S_PiS0_P17curandStateXORWOW,"ax",@progbits
	.align	128
        .global         _Z10Scale_InitffPfS_S_PiS0_P17curandStateXORWOW
        .type           _Z10Scale_InitffPfS_S_PiS0_P17curandStateXORWOW,@function
        .size           _Z10Scale_InitffPfS_S_PiS0_P17curandStateXORWOW,(.L_x_48 - _Z10Scale_InitffPfS_S_PiS0_P17curandStateXORWOW)
        .other          _Z10Scale_InitffPfS_S_PiS0_P17curandStateXORWOW,@"STO_CUDA_ENTRY STV_DEFAULT"
_Z10Scale_InitffPfS_S_PiS0_P17curandStateXORWOW:
.text._Z10Scale_InitffPfS_S_PiS0_P17curandStateXORWOW:
[----:B------:R-:W-:Y:S01]  /*0000*/  LDC R1, c[0x0][0x37c] ;  /* 0x0000df00ff017b82 */ /* 0x000fe20000000800 */
[----:B------:R-:W0:Y:S07]  /*0010*/  S2R R2, SR_CTAID.X ;  /* 0x0000000000027919 */ /* 0x000e2e0000002500 */
[----:B------:R-:W1:Y:S01]  /*0020*/  LDC.64 R8, c[0x0][0x390] ;  /* 0x0000e400ff087b82 */ /* 0x000e620000000a00 */
[----:B------:R-:W0:Y:S01]  /*0030*/  LDCU UR6, c[0x0][0x360] ;  /* 0x00006c00ff0677ac */ /* 0x000e220008000800 */
[----:B------:R-:W0:Y:S01]  /*0040*/  S2R R3, SR_TID.X ;  /* 0x0000000000037919 */ /* 0x000e220000002100 */
[----:B------:R-:W2:Y:S05]  /*0050*/  LDCU.64 UR4, c[0x0][0x358] ;  /* 0x00006b00ff0477ac */ /* 0x000eaa0008000a00 */
[----:B------:R-:W3:Y:S08]  /*0060*/  LDC.64 R4, c[0x0][0x380] ;  /* 0x0000e000ff047b82 */ /* 0x000ef00000000a00 */
[----:B------:R-:W4:Y:S01]  /*0070*/  LDC.64 R14, c[0x0][0x388] ;  /* 0x0000e200ff0e7b82 */ /* 0x000f220000000a00 */
[----:B0-----:R-:W-:-:S04]  /*0080*/  IMAD R0, R2, UR6, R3 ;  /* 0x0000000602007c24 */ /* 0x001fc8000f8e0203 */
[----:B-1----:R-:W-:-:S05]  /*0090*/  IMAD.WIDE R8, R0, 0x4, R8 ;  /* 0x0000000400087825 */ /* 0x002fca00078e0208 */
[----:B--2---:R-:W2:Y:S01]  /*00a0*/  LDG.E R6, desc[UR4][R8.64] ;  /* 0x0000000408067981 */ /* 0x004ea2000c1e1900 */
[----:B------:R-:W-:Y:S02]  /*00b0*/  IMAD.MOV.U32 R13, RZ, RZ, 0x40000000 ;  /* 0x40000000ff0d7424 */ /* 0x000fe400078e00ff */
[----:B---3--:R-:W-:Y:S01]  /*00c0*/  FADD R5, R4, -R5 ;  /* 0x8000000504057221 */ /* 0x008fe20000000000 */
[----:B----4-:R-:W-:-:S04]  /*00d0*/  IMAD.WIDE R14, R0, 0x4, R14 ;  /* 0x00000004000e7825 */ /* 0x010fc800078e020e */
[----:B--2---:R-:W-:-:S04]  /*00e0*/  FFMA R6, R6, R13, -1 ;  /* 0xbf80000006067423 */ /* 0x004fc8000000000d */
[----:B------:R-:W-:Y:S02]  /*00f0*/  FMUL R11, R5, R6 ;  /* 0x00000006050b7220 */ /* 0x000fe40000400000 */
[----:B------:R-:W0:Y:S03]  /*0100*/  LDC.64 R6, c[0x0][0x3b0] ;  /* 0x0000ec00ff067b82 */ /* 0x000e260000000a00 */
[----:B------:R1:W-:Y:S04]  /*0110*/  STG.E desc[UR4][R8.64], R11 ;  /* 0x0000000b08007986 */ /* 0x0003e8000c101904 */
[----:B------:R-:W2:Y:S01]  /*0120*/  LDG.E R10, desc[UR4][R14.64] ;  /* 0x000000040e0a7981 */ /* 0x000ea2000c1e1900 */
[----:B------:R-:W-:Y:S01]  /*0130*/  IMAD.MOV.U32 R12, RZ, RZ, -0x266e14b1 ;  /* 0xd991eb4fff0c7424 */ /* 0x000fe200078e00ff */
[----:B------:R-:W-:Y:S01]  /*0140*/  ISETP.GT.AND P0, PT, R0, -0x1, PT ;  /* 0xffffffff0000780c */ /* 0x000fe20003f04270 */
[----:B------:R-:W-:Y:S01]  /*0150*/  BSSY.RECONVERGENT B0, `(.L_x_34) ;  /* 0x000001d000007945 */ /* 0x000fe20003800200 */
[----:B------:R-:W-:-:S02]  /*0160*/  SHF.R.S32.HI R5, RZ, 0x1f, R0 ;  /* 0x0000001fff057819 */ /* 0x000fc40000011400 */
[----:B-1----:R-:W-:-:S03]  /*0170*/  SEL R9, R12, 0x8bf16996, P0 ;  /* 0x8bf169960c097807 */ /* 0x002fc60000000000 */
[----:B------:R-:W-:Y:S01]  /*0180*/  IMAD R19, R5, 0x30, RZ ;  /* 0x0000003005137824 */ /* 0x000fe200078e02ff */
[----:B------:R-:W-:Y:S02]  /*0190*/  ISETP.NE.AND P0, PT, R3, RZ, PT ;  /* 0x000000ff0300720c */ /* 0x000fe40003f05270 */
[C---:B------:R-:W-:Y:S01]  /*01a0*/  LOP3.LUT R12, R9.reuse, 0x5491333, RZ, 0x3c, !PT ;  /* 0x05491333090c7812 */ /* 0x040fe200078e3cff */
[----:B------:R-:W-:Y:S02]  /*01b0*/  VIADD R11, R9, 0x1f123bb5 ;  /* 0x1f123bb5090b7836 */ /* 0x000fe40000000000 */
[----:B0-----:R-:W-:-:S04]  /*01c0*/  IMAD.WIDE.U32 R6, R0, 0x30, R6 ;  /* 0x0000003000067825 */ /* 0x001fc800078e0006 */
[----:B------:R-:W-:Y:S02]  /*01d0*/  IMAD.IADD R3, R7, 0x1, R19 ;  /* 0x0000000107037824 */ /* 0x000fe400078e0213 */
[----:B--2---:R-:W-:Y:S01]  /*01e0*/  FFMA R13, R10, R13, -1 ;  /* 0xbf8000000a0d7423 */ /* 0x004fe2000000000d */
[----:B------:R-:W-:-:S03]  /*01f0*/  LOP3.LUT R10, R0, 0xaad26b49, RZ, 0x3c, !PT ;  /* 0xaad26b49000a7812 */ /* 0x000fc600078e3cff */
[----:B------:R-:W-:Y:S02]  /*0200*/  FMUL R17, R13, R4 ;  /* 0x000000040d117220 */ /* 0x000fe40000400000 */
[----:B------:R-:W-:-:S03]  /*0210*/  IMAD R16, R10, 0x4182bed5, RZ ;  /* 0x4182bed50a107824 */ /* 0x000fc600078e02ff */
[----:B------:R0:W-:Y:S01]  /*0220*/  STG.E desc[UR4][R14.64], R17 ;  /* 0x000000110e007986 */ /* 0x0001e2000c101904 */
[C---:B------:R-:W-:Y:S01]  /*0230*/  VIADD R13, R16.reuse, 0x583f19 ;  /* 0x00583f19100d7836 */ /* 0x040fe20000000000 */
[----:B------:R-:W-:Y:S01]  /*0240*/  IADD3 R8, PT, PT, R9, 0x64f0c9, R16 ;  /* 0x0064f0c909087810 */ /* 0x000fe20007ffe010 */
[C---:B------:R-:W-:Y:S01]  /*0250*/  VIADD R9, R16.reuse, 0x75bcd15 ;  /* 0x075bcd1510097836 */ /* 0x040fe20000000000 */
[----:B------:R-:W-:Y:S01]  /*0260*/  LOP3.LUT R10, R16, 0x159a55e5, RZ, 0x3c, !PT ;  /* 0x159a55e5100a7812 */ /* 0x000fe200078e3cff */
[----:B------:R-:W-:Y:S06]  /*0270*/  @P0 BRA `(.L_x_35) ;  /* 0x0000000000280947 */ /* 0x000fec0003800000 */
[----:B0-----:R-:W0:Y:S01]  /*0280*/  LDC.64 R14, c[0x0][0x398] ;  /* 0x0000e600ff0e7b82 */ /* 0x001e220000000a00 */
[----:B------:R-:W-:-:S07]  /*0290*/  IMAD.MOV.U32 R21, RZ, RZ, 0x461c3ff6 ;  /* 0x461c3ff6ff157424 */ /* 0x000fce00078e00ff */
[----:B------:R-:W1:Y:S08]  /*02a0*/  LDC.64 R16, c[0x0][0x3a0] ;  /* 0x0000e800ff107b82 */ /* 0x000e700000000a00 */
[----:B------:R-:W2:Y:S01]  /*02b0*/  LDC.64 R18, c[0x0][0x3a8] ;  /* 0x0000ea00ff127b82 */ /* 0x000ea20000000a00 */
[----:B0-----:R-:W-:-:S05]  /*02c0*/  IMAD.WIDE.U32 R14, R2, 0x4, R14 ;  /* 0x00000004020e7825 */ /* 0x001fca00078e000e */
[----:B------:R3:W-:Y:S01]  /*02d0*/  STG.E desc[UR4][R14.64], R21 ;  /* 0x000000150e007986 */ /* 0x0007e2000c101904 */
[----:B-1----:R-:W-:-:S05]  /*02e0*/  IMAD.WIDE.U32 R16, R2, 0x4, R16 ;  /* 0x0000000402107825 */ /* 0x002fca00078e0010 */
[----:B------:R3:W-:Y:S01]  /*02f0*/  STG.E desc[UR4][R16.64], R2 ;  /* 0x0000000210007986 */ /* 0x0007e2000c101904 */
[----:B--2---:R-:W-:-:S05]  /*0300*/  IMAD.WIDE.U32 R18, R2, 0x4, R18 ;  /* 0x0000000402127825 */ /* 0x004fca00078e0012 */
[----:B------:R3:W-:Y:S02]  /*0310*/  STG.E desc[UR4][R18.64], R2 ;  /* 0x0000000212007986 */ /* 0x0007e4000c101904 */
.L_x_35:
[----:B------:R-:W-:Y:S05]  /*0320*/  BSYNC.RECONVERGENT B0 ;  /* 0x0000000000007941 */ /* 0x000fea0003800200 */
.L_x_34:
[----:B---3--:R-:W-:Y:S01]  /*0330*/  IMAD.MOV.U32 R2, RZ, RZ, R6 ;  /* 0x000000ffff027224 */ /* 0x008fe200078e0006 */
[----:B------:R-:W-:Y:S01]  /*0340*/  ISETP.NE.AND P0, PT, R0, RZ, PT ;  /* 0x000000ff0000720c */ /* 0x000fe20003f05270 */
[----:B------:R-:W-:Y:S03]  /*0350*/  BSSY.RECONVERGENT B0, `(.L_x_36) ;  /* 0x00000d4000007945 */ /* 0x000fe60003800200 */
[----:B------:R1:W-:Y:S04]  /*0360*/  STG.E.64 desc[UR4][R2.64], R8 ;  /* 0x0000000802007986 */ /* 0x0003e8000c101b04 */
[----:B------:R1:W-:Y:S04]  /*0370*/  STG.E.64 desc[UR4][R2.64+0x8], R10 ;  /* 0x0000080a02007986 */ /* 0x0003e8000c101b04 */
[----:B------:R1:W-:Y:S01]  /*0380*/  STG.E.64 desc[UR4][R2.64+0x10], R12 ;  /* 0x0000100c02007986 */ /* 0x0003e2000c101b04 */
[----:B------:R-:W-:Y:S05]  /*0390*/  @!P0 BRA `(.L_x_37) ;  /* 0x0000000c003c8947 */ /* 0x000fea0003800000 */
[----:B------:R-:W-:-:S07]  /*03a0*/  IMAD.MOV.U32 R4, RZ, RZ, RZ ;  /* 0x000000ffff047224 */ /* 0x000fce00078e00ff */
.L_x_43:
[----:B--2---:R-:W-:Y:S01]  /*03b0*/  LOP3.LUT R6, R0, 0x3, RZ, 0xc0, !PT ;  /* 0x0000000300067812 */ /* 0x004fe200078ec0ff */
[----:B------:R-:W-:Y:S03]  /*03c0*/  BSSY.RECONVERGENT B1, `(.L_x_38) ;  /* 0x00000c6000017945 */ /* 0x000fe60003800200 */
[----:B------:R-:W-:-:S04]  /*03d0*/  ISETP.NE.U32.AND P0, PT, R6, RZ, PT ;  /* 0x000000ff0600720c */ /* 0x000fc80003f05070 */
[----:B------:R-:W-:-:S13]  /*03e0*/  ISETP.NE.AND.EX P0, PT, RZ, RZ, PT, P0 ;  /* 0x000000ffff00720c */ /* 0x000fda0003f05300 */
[----:B------:R-:W-:Y:S05]  /*03f0*/  @!P0 BRA `(.L_x_39) ;  /* 0x0000000c00088947 */ /* 0x000fea0003800000 */
[----:B-1----:R-:W1:Y:S01]  /*0400*/  LDC.64 R10, c[0x4][RZ] ;  /* 0x01000000ff0a7b82 */ /* 0x002e620000000a00 */
[----:B0-----:R-:W-:Y:S02]  /*0410*/  IMAD.MOV.U32 R14, RZ, RZ, RZ ;  /* 0x000000ffff0e7224 */ /* 0x001fe400078e00ff */
[----:B-1----:R-:W-:-:S07]  /*0420*/  IMAD.WIDE.U32 R10, R4, 0xc80, R10 ;  /* 0x00000c80040a7825 */ /* 0x002fce00078e000a */
.L_x_42:
[----:B--2---:R-:W-:Y:S01]  /*0430*/  IMAD.MOV.U32 R15, RZ, RZ, RZ ;  /* 0x000000ffff0f7224 */ /* 0x004fe200078e00ff */
[----:B------:R-:W-:Y:S01]  /*0440*/  CS2R R6, SRZ ;  /* 0x0000000000067805 */ /* 0x000fe2000001ff00 */
[----:B------:R-:W-:Y:S01]  /*0450*/  IMAD.MOV.U32 R17, RZ, RZ, RZ ;  /* 0x000000ffff117224 */ /* 0x000fe200078e00ff */
[----:B------:R-:W-:-:S07]  /*0460*/  CS2R R8, SRZ ;  /* 0x0000000000087805 */ /* 0x000fce000001ff00 */
.L_x_41:
[----:B------:R-:W-:-:S05]  /*0470*/  IMAD.WIDE.U32 R12, R17, 0x4, R2 ;  /* 0x00000004110c7825 */ /* 0x000fca00078e0002 */
[----:B------:R0:W5:Y:S01]  /*0480*/  LDG.E R16, desc[UR4][R12.64+0x4] ;  /* 0x000004040c107981 */ /* 0x000162000c1e1900 */
[----:B------:R-:W-:-:S07]  /*0490*/  IMAD.MOV.U32 R19, RZ, RZ, RZ ;  /* 0x000000ffff137224 */ /* 0x000fce00078e00ff */
.L_x_40:
[----:B-----5:R-:W-:Y:S01]  /*04a0*/  SHF.R.U32.HI R24, RZ, R19, R16 ;  /* 0x00000013ff187219 */ /* 0x020fe20000011610 */
[----:B0-----:R-:W-:-:S03]  /*04b0*/  IMAD.SHL.U32 R12, R17, 0x20, RZ ;  /* 0x00000020110c7824 */ /* 0x001fc600078e00ff */
[----:B------:R-:W-:Y:S01]  /*04c0*/  LOP3.LUT R13, R24, 0x1, RZ, 0xc0, !PT ;  /* 0x00000001180d7812 */ /* 0x000fe200078ec0ff */
[----:B------:R-:W-:-:S03]  /*04d0*/  IMAD.IADD R12, R12, 0x1, R19 ;  /* 0x000000010c0c7824 */ /* 0x000fc600078e0213 */
[----:B------:R-:W-:Y:S01]  /*04e0*/  ISETP.NE.U32.AND P0, PT, R13, 0x1, PT ;  /* 0x000000010d00780c */ /* 0x000fe20003f05070 */
[----:B------:R-:W-:-:S03]  /*04f0*/  IMAD R13, R12, 0x5, RZ ;  /* 0x000000050c0d7824 */ /* 0x000fc600078e02ff */
[----:B------:R-:W-:Y:S01]  /*0500*/  R2P PR, R24, 0x7e ;  /* 0x0000007e18007804 */ /* 0x000fe20000000000 */
[----:B------:R-:W-:-:S08]  /*0510*/  IMAD.WIDE.U32 R12, R13, 0x4, R10 ;  /* 0x000000040d0c7825 */ /* 0x000fd000078e000a */
[----:B------:R-:W2:Y:S04]  /*0520*/  @!P0 LDG.E R18, desc[UR4][R12.64] ;  /* 0x000000040c128981 */ /* 0x000ea8000c1e1900 */
[----:B------:R-:W3:Y:S04]  /*0530*/  @!P0 LDG.E R20, desc[UR4][R12.64+0x10] ;  /* 0x000010040c148981 */ /* 0x000ee8000c1e1900 */
[----:B------:R-:W4:Y:S04]  /*0540*/  @P1 LDG.E R22, desc[UR4][R12.64+0x14] ;  /* 0x000014040c161981 */ /* 0x000f28000c1e1900 */
[----:B------:R-:W4:Y:S04]  /*0550*/  @P2 LDG.E R26, desc[UR4][R12.64+0x28] ;  /* 0x000028040c1a2981 */ /* 0x000f28000c1e1900 */
[----:B------:R-:W4:Y:S04]  /*0560*/  @!P0 LDG.E R21, desc[UR4][R12.64+0x4] ;  /* 0x000004040c158981 */ /* 0x000f28000c1e1900 */
[----:B------:R-:W4:Y:S04]  /*0570*/  @!P0 LDG.E R23, desc[UR4][R12.64+0xc] ;  /* 0x00000c040c178981 */ /* 0x000f28000c1e1900 */
[----:B------:R-:W4:Y:S04]  /*0580*/  @P1 LDG.E R25, desc[UR4][R12.64+0x18] ;  /* 0x000018040c191981 */ /* 0x000f28000c1e1900 */
[----:B------:R-:W4:Y:S04]  /*0590*/  @P3 LDG.E R28, desc[UR4][R12.64+0x3c] ;  /* 0x00003c040c1c3981 */ /* 0x000f28000c1e1900 */
[----:B------:R-:W4:Y:S01]  /*05a0*/  @P6 LDG.E R27, desc[UR4][R12.64+0x7c] ;  /* 0x00007c040c1b6981 */ /* 0x000f22000c1e1900 */
[----:B--2---:R-:W-:-:S03]  /*05b0*/  @!P0 LOP3.LUT R15, R15, R18, RZ, 0x3c, !PT ;  /* 0x000000120f0f8212 */ /* 0x004fc600078e3cff */
[----:B------:R-:W2:Y:S01]  /*05c0*/  @!P0 LDG.E R18, desc[UR4][R12.64+0x8] ;  /* 0x000008040c128981 */ /* 0x000ea2000c1e1900 */
[----:B---3--:R-:W-:-:S03]  /*05d0*/  @!P0 LOP3.LUT R7, R7, R20, RZ, 0x3c, !PT ;  /* 0x0000001407078212 */ /* 0x008fc600078e3cff */
[----:B------:R-:W3:Y:S01]  /*05e0*/  @P1 LDG.E R20, desc[UR4][R12.64+0x24] ;  /* 0x000024040c141981 */ /* 0x000ee2000c1e1900 */
[----:B----4-:R-:W-:-:S03]  /*05f0*/  @P1 LOP3.LUT R15, R15, R22, RZ, 0x3c, !PT ;  /* 0x000000160f0f1212 */ /* 0x010fc600078e3cff */
[----:B------:R-:W4:Y:S01]  /*0600*/  @P2 LDG.E R22, desc[UR4][R12.64+0x38] ;  /* 0x000038040c162981 */ /* 0x000f22000c1e1900 */
[----:B------:R-:W-:-:S03]  /*0610*/  @P2 LOP3.LUT R15, R15, R26, RZ, 0x3c, !PT ;  /* 0x0000001a0f0f2212 */ /* 0x000fc600078e3cff */
[----:B------:R-:W4:Y:S01]  /*0620*/  @P4 LDG.E R26, desc[UR4][R12.64+0x50] ;  /* 0x000050040c1a4981 */ /* 0x000f22000c1e1900 */
[----:B------:R-:W-:-:S03]  /*0630*/  @!P0 LOP3.LUT R8, R8, R21, RZ, 0x3c, !PT ;  /* 0x0000001508088212 */ /* 0x000fc600078e3cff */
[----:B------:R-:W4:Y:S01]  /*0640*/  @P1 LDG.E R21, desc[UR4][R12.64+0x20] ;  /* 0x000020040c151981 */ /* 0x000f22000c1e1900 */
[----:B------:R-:W-:-:S03]  /*0650*/  @!P0 LOP3.LUT R6, R6, R23, RZ, 0x3c, !PT ;  /* 0x0000001706068212 */ /* 0x000fc600078e3cff */
[----:B------:R-:W4:Y:S01]  /*0660*/  @P2 LDG.E R23, desc[UR4][R12.64+0x2c] ;  /* 0x00002c040c172981 */ /* 0x000f22000c1e1900 */
[----:B------:R-:W-:-:S03]  /*0670*/  @P1 LOP3.LUT R8, R8, R25, RZ, 0x3c, !PT ;  /* 0x0000001908081212 */ /* 0x000fc600078e3cff */
[----:B------:R-:W4:Y:S01]  /*0680*/  @P2 LDG.E R25, desc[UR4][R12.64+0x34] ;  /* 0x000034040c192981 */ /* 0x000f22000c1e1900 */
[----:B--2---:R-:W-:-:S03]  /*0690*/  @!P0 LOP3.LUT R9, R9, R18, RZ, 0x3c, !PT ;  /* 0x0000001209098212 */ /* 0x004fc600078e3cff */
[----:B------:R-:W2:Y:S01]  /*06a0*/  @P1 LDG.E R18, desc[UR4][R12.64+0x1c] ;  /* 0x00001c040c121981 */ /* 0x000ea2000c1e1900 */
[----:B---3--:R-:W-:-:S03]  /*06b0*/  @P1 LOP3.LUT R7, R7, R20, RZ, 0x3c, !PT ;  /* 0x0000001407071212 */ /* 0x008fc600078e3cff */
[----:B------:R-:W3:Y:S01]  /*06c0*/  @P2 LDG.E R20, desc[UR4][R12.64+0x30] ;  /* 0x000030040c142981 */ /* 0x000ee2000c1e1900 */
[----:B----4-:R-:W-:-:S03]  /*06d0*/  @P2 LOP3.LUT R7, R7, R22, RZ, 0x3c, !PT ;  /* 0x0000001607072212 */ /* 0x010fc600078e3cff */
[----:B------:R-:W4:Y:S01]  /*06e0*/  @P3 LDG.E R22, desc[UR4][R12.64+0x4c] ;  /* 0x00004c040c163981 */ /* 0x000f22000c1e1900 */
[----:B------:R-:W-:-:S04]  /*06f0*/  @P3 LOP3.LUT R15, R15, R28, RZ, 0x3c, !PT ;  /* 0x0000001c0f0f3212 */ /* 0x000fc800078e3cff */
[----:B------:R-:W-:Y:S02]  /*0700*/  @P4 LOP3.LUT R15, R15, R26, RZ, 0x3c, !PT ;  /* 0x0000001a0f0f4212 */ /* 0x000fe400078e3cff */
[----:B------:R-:W-:Y:S01]  /*0710*/  @P1 LOP3.LUT R6, R6, R21, RZ, 0x3c, !PT ;  /* 0x0000001506061212 */ /* 0x000fe200078e3cff */
[----:B------:R-:W4:Y:S04]  /*0720*/  @P5 LDG.E R26, desc[UR4][R12.64+0x64] ;  /* 0x000064040c1a5981 */ /* 0x000f28000c1e1900 */
[----:B------:R-:W4:Y:S01]  /*0730*/  @P3 LDG.E R21, desc[UR4][R12.64+0x40] ;  /* 0x000040040c153981 */ /* 0x000f22000c1e1900 */
[----:B------:R-:W-:Y:S02]  /*0740*/  @P2 LOP3.LUT R8, R8, R23, RZ, 0x3c, !PT ;  /* 0x0000001708082212 */ /* 0x000fe400078e3cff */
[----:B------:R-:W-:Y:S01]  /*0750*/  @P2 LOP3.LUT R6, R6, R25, RZ, 0x3c, !PT ;  /* 0x0000001906062212 */ /* 0x000fe200078e3cff */
[----:B------:R-:W4:Y:S04]  /*0760*/  @P3 LDG.E R23, desc[UR4][R12.64+0x48] ;  /* 0x000048040c173981 */ /* 0x000f28000c1e1900 */
[----:B------:R-:W4:Y:S01]  /*0770*/  @P4 LDG.E R25, desc[UR4][R12.64+0x54] ;  /* 0x000054040c194981 */ /* 0x000f22000c1e1900 */
[----:B--2---:R-:W-:-:S03]  /*0780*/  @P1 LOP3.LUT R9, R9, R18, RZ, 0x3c, !PT ;  /* 0x0000001209091212 */ /* 0x004fc600078e3cff */
[----:B------:R-:W2:Y:S01]  /*0790*/  @P3 LDG.E R18, desc[UR4][R12.64+0x44] ;  /* 0x000044040c123981 */ /* 0x000ea2000c1e1900 */
[----:B---3--:R-:W-:-:S03]  /*07a0*/  @P2 LOP3.LUT R9, R9, R20, RZ, 0x3c, !PT ;  /* 0x0000001409092212 */ /* 0x008fc600078e3cff */
[----:B------:R-:W3:Y:S01]  /*07b0*/  @P4 LDG.E R20, desc[UR4][R12.64+0x58] ;  /* 0x000058040c144981 */ /* 0x000ee2000c1e1900 */
[----:B----4-:R-:W-:-:S03]  /*07c0*/  @P3 LOP3.LUT R7, R7, R22, RZ, 0x3c, !PT ;  /* 0x0000001607073212 */ /* 0x010fc600078e3cff */
[----:B------:R-:W4:Y:S01]  /*07d0*/  @P4 LDG.E R22, desc[UR4][R12.64+0x60] ;  /* 0x000060040c164981 */ /* 0x000f22000c1e1900 */
[----:B------:R-:W-:Y:S02]  /*07e0*/  LOP3.LUT P0, RZ, R24, 0x80, RZ, 0xc0, !PT ;  /* 0x0000008018ff7812 */ /* 0x000fe4000780c0ff */
[----:B------:R-:W-:Y:S02]  /*07f0*/  @P5 LOP3.LUT R15, R15, R26, RZ, 0x3c, !PT ;  /* 0x0000001a0f0f5212 */ /* 0x000fe400078e3cff */
[----:B------:R-:W4:Y:S01]  /*0800*/  @P6 LDG.E R26, desc[UR4][R12.64+0x78] ;  /* 0x000078040c1a6981 */ /* 0x000f22000c1e1900 */
[----:B------:R-:W-:-:S03]  /*0810*/  @P3 LOP3.LUT R8, R8, R21, RZ, 0x3c, !PT ;  /* 0x0000001508083212 */ /* 0x000fc600078e3cff */
[----:B------:R-:W4:Y:S01]  /*0820*/  @P4 LDG.E R21, desc[UR4][R12.64+0x5c] ;  /* 0x00005c040c154981 */ /* 0x000f22000c1e1900 */
[----:B------:R-:W-:-:S03]  /*0830*/  @P3 LOP3.LUT R6, R6, R23, RZ, 0x3c, !PT ;  /* 0x0000001706063212 */ /* 0x000fc600078e3cff */
[----:B------:R-:W4:Y:S01]  /*0840*/  @P5 LDG.E R23, desc[UR4][R12.64+0x68] ;  /* 0x000068040c175981 */ /* 0x000f22000c1e1900 */
[----:B------:R-:W-:-:S03]  /*0850*/  @P4 LOP3.LUT R8, R8, R25, RZ, 0x3c, !PT ;  /* 0x0000001908084212 */ /* 0x000fc600078e3cff */
[----:B------:R-:W4:Y:S01]  /*0860*/  @P5 LDG.E R25, desc[UR4][R12.64+0x70] ;  /* 0x000070040c195981 */ /* 0x000f22000c1e1900 */
[----:B--2---:R-:W-:-:S03]  /*0870*/  @P3 LOP3.LUT R9, R9, R18, RZ, 0x3c, !PT ;  /* 0x0000001209093212 */ /* 0x004fc600078e3cff */
[----:B------:R-:W2:Y:S01]  /*0880*/  @P5 LDG.E R18, desc[UR4][R12.64+0x6c] ;  /* 0x00006c040c125981 */ /* 0x000ea2000c1e1900 */
[----:B---3--:R-:W-:-:S03]  /*0890*/  @P4 LOP3.LUT R9, R9, R20, RZ, 0x3c, !PT ;  /* 0x0000001409094212 */ /* 0x008fc600078e3cff */
[----:B------:R-:W3:Y:S01]  /*08a0*/  @P5 LDG.E R20, desc[UR4][R12.64+0x74] ;  /* 0x000074040c145981 */ /* 0x000ee2000c1e1900 */
[----:B----4-:R-:W-:-:S03]  /*08b0*/  @P4 LOP3.LUT R7, R7, R22, RZ, 0x3c, !PT ;  /* 0x0000001607074212 */ /* 0x010fc600078e3cff */
[----:B------:R-:W4:Y:S01]  /*08c0*/  @P0 LDG.E R22, desc[UR4][R12.64+0x8c] ;  /* 0x00008c040c160981 */ /* 0x000f22000c1e1900 */
[----:B------:R-:W-:-:S03]  /*08d0*/  @P6 LOP3.LUT R15, R15, R26, RZ, 0x3c, !PT ;  /* 0x0000001a0f0f6212 */ /* 0x000fc600078e3cff */
        /* <DEDUP_REMOVED lines=13> */
[----:B------:R-:W-:Y:S02]  /*09b0*/  @P6 LOP3.LUT R8, R8, R27, RZ, 0x3c, !PT ;  /* 0x0000001b08086212 */ /* 0x000fe400078e3cff */
[----:B------:R-:W-:Y:S02]  /*09c0*/  @P6 LOP3.LUT R6, R6, R21, RZ, 0x3c, !PT ;  /* 0x0000001506066212 */ /* 0x000fe400078e3cff */
[----:B------:R-:W-:Y:S02]  /*09d0*/  @P0 LOP3.LUT R8, R8, R23, RZ, 0x3c, !PT ;  /* 0x0000001708080212 */ /* 0x000fe400078e3cff */
[----:B------:R-:W-:Y:S02]  /*09e0*/  @P0 LOP3.LUT R6, R6, R25, RZ, 0x3c, !PT ;  /* 0x0000001906060212 */ /* 0x000fe400078e3cff */
[----:B--2---:R-:W-:Y:S02]  /*09f0*/  @P6 LOP3.LUT R9, R9, R18, RZ, 0x3c, !PT ;  /* 0x0000001209096212 */ /* 0x004fe400078e3cff */
[----:B---3--:R-:W-:-:S02]  /*0a00*/  @P6 LOP3.LUT R7, R7, R20, RZ, 0x3c, !PT ;  /* 0x0000001407076212 */ /* 0x008fc400078e3cff */
[----:B----4-:R-:W-:Y:S02]  /*0a10*/  @P0 LOP3.LUT R9, R9, R22, RZ, 0x3c, !PT ;  /* 0x0000001609090212 */ /* 0x010fe400078e3cff */
[----:B------:R-:W-:Y:S02]  /*0a20*/  @P0 LOP3.LUT R7, R7, R26, RZ, 0x3c, !PT ;  /* 0x0000001a07070212 */ /* 0x000fe400078e3cff */
[----:B------:R-:W-:-:S13]  /*0a30*/  R2P PR, R24.B1, 0x7f ;  /* 0x0000007f18007804 */ /* 0x000fda0000001000 */
[----:B------:R-:W2:Y:S04]  /*0a40*/  @P0 LDG.E R18, desc[UR4][R12.64+0xa0] ;  /* 0x0000a0040c120981 */ /* 0x000ea8000c1e1900 */
[----:B------:R-:W3:Y:S04]  /*0a50*/  @P1 LDG.E R22, desc[UR4][R12.64+0xb4] ;  /* 0x0000b4040c161981 */ /* 0x000ee8000c1e1900 */
[----:B------:R-:W4:Y:S04]  /*0a60*/  @P2 LDG.E R26, desc[UR4][R12.64+0xc8] ;  /* 0x0000c8040c1a2981 */ /* 0x000f28000c1e1900 */
[----:B------:R-:W4:Y:S04]  /*0a70*/  @P3 LDG.E R28, desc[UR4][R12.64+0xdc] ;  /* 0x0000dc040c1c3981 */ /* 0x000f28000c1e1900 */
[----:B------:R-:W4:Y:S04]  /*0a80*/  @P0 LDG.E R23, desc[UR4][R12.64+0xa4] ;  /* 0x0000a4040c170981 */ /* 0x000f28000c1e1900 */
[----:B------:R-:W4:Y:S04]  /*0a90*/  @P0 LDG.E R20, desc[UR4][R12.64+0xa8] ;  /* 0x0000a8040c140981 */ /* 0x000f28000c1e1900 */
[----:B------:R-:W4:Y:S04]  /*0aa0*/  @P4 LDG.E R25, desc[UR4][R12.64+0xf0] ;  /* 0x0000f0040c194981 */ /* 0x000f28000c1e1900 */
        /* <DEDUP_REMOVED lines=21> */
[----:B------:R-:W-:Y:S02]  /*0c00*/  LOP3.LUT P0, RZ, R24, 0x8000, RZ, 0xc0, !PT ;  /* 0x0000800018ff7812 */ /* 0x000fe4000780c0ff */
[----:B----4-:R-:W-:Y:S01]  /*0c10*/  @P5 LOP3.LUT R15, R15, R26, RZ, 0x3c, !PT ;  /* 0x0000001a0f0f5212 */ /* 0x010fe200078e3cff */
[----:B------:R-:W4:Y:S04]  /*0c20*/  @P3 LDG.E R24, desc[UR4][R12.64+0xe4] ;  /* 0x0000e4040c183981 */ /* 0x000f28000c1e1900 */
[----:B------:R-:W2:Y:S01]  /*0c30*/  @P6 LDG.E R26, desc[UR4][R12.64+0x118] ;  /* 0x000118040c1a6981 */ /* 0x000ea2000c1e1900 */
        /* <DEDUP_REMOVED lines=8> */
[----:B---3--:R-:W-:-:S03]  /*0cc0*/  @P2 LOP3.LUT R7, R7, R22, RZ, 0x3c, !PT ;  /* 0x0000001607072212 */ /* 0x008fc600078e3cff */
[----:B------:R-:W3:Y:S01]  /*0cd0*/  @P4 LDG.E R22, desc[UR4][R12.64+0x100] ;  /* 0x000100040c164981 */ /* 0x000ee2000c1e1900 */
[----:B--2---:R-:W-:-:S03]  /*0ce0*/  @P6 LOP3.LUT R15, R15, R26, RZ, 0x3c, !PT ;  /* 0x0000001a0f0f6212 */ /* 0x004fc600078e3cff */
[----:B------:R-:W2:Y:S01]  /*0cf0*/  @P0 LDG.E R26, desc[UR4][R12.64+0x12c] ;  /* 0x00012c040c1a0981 */ /* 0x000ea2000c1e1900 */
[----:B----4-:R-:W-:-:S03]  /*0d00*/  @P2 LOP3.LUT R6, R6, R23, RZ, 0x3c, !PT ;  /* 0x0000001706062212 */ /* 0x010fc600078e3cff */
[----:B------:R-:W4:Y:S01]  /*0d10*/  @P4 LDG.E R23, desc[UR4][R12.64+0xfc] ;  /* 0x0000fc040c174981 */ /* 0x000f22000c1e1900 */
[----:B------:R-:W-:-:S03]  /*0d20*/  @P2 LOP3.LUT R9, R9, R20, RZ, 0x3c, !PT ;  /* 0x0000001409092212 */ /* 0x000fc600078e3cff */
[----:B------:R-:W4:Y:S01]  /*0d30*/  @P4 LDG.E R20, desc[UR4][R12.64+0xf8] ;  /* 0x0000f8040c144981 */ /* 0x000f22000c1e1900 */
[----:B------:R-:W-:Y:S02]  /*0d40*/  @P3 LOP3.LUT R6, R6, R27, RZ, 0x3c, !PT ;  /* 0x0000001b06063212 */ /* 0x000fe400078e3cff */
[----:B------:R-:W-:Y:S01]  /*0d50*/  @P3 LOP3.LUT R8, R8, R25, RZ, 0x3c, !PT ;  /* 0x0000001908083212 */ /* 0x000fe200078e3cff */
[----:B------:R-:W4:Y:S01]  /*0d60*/  @P5 LDG.E R27, desc[UR4][R12.64+0x110] ;  /* 0x000110040c1b5981 */ /* 0x000f22000c1e1900 */
[----:B------:R-:W-:-:S03]  /*0d70*/  @P3 LOP3.LUT R9, R9, R24, RZ, 0x3c, !PT ;  /* 0x0000001809093212 */ /* 0x000fc600078e3cff */
[----:B------:R-:W4:Y:S04]  /*0d80*/  @P5 LDG.E R25, desc[UR4][R12.64+0x108] ;  /* 0x000108040c195981 */ /* 0x000f28000c1e1900 */
        /* <DEDUP_REMOVED lines=19> */
[----:B------:R-:W-:-:S05]  /*0ec0*/  VIADD R19, R19, 0x10 ;  /* 0x0000001013137836 */ /* 0x000fca0000000000 */
[----:B------:R-:W-:Y:S02]  /*0ed0*/  ISETP.NE.AND P1, PT, R19, 0x20, PT ;  /* 0x000000201300780c */ /* 0x000fe40003f25270 */
[----:B------:R-:W-:Y:S02]  /*0ee0*/  @P5 LOP3.LUT R7, R7, R18, RZ, 0x3c, !PT ;  /* 0x0000001207075212 */ /* 0x000fe400078e3cff */
[----:B------:R-:W-:Y:S02]  /*0ef0*/  @P6 LOP3.LUT R8, R8, R21, RZ, 0x3c, !PT ;  /* 0x0000001508086212 */ /* 0x000fe400078e3cff */
[----:B---3--:R-:W-:-:S04]  /*0f00*/  @P6 LOP3.LUT R7, R7, R22, RZ, 0x3c, !PT ;  /* 0x0000001607076212 */ /* 0x008fc800078e3cff */
[----:B--2---:R-:W-:Y:S02]  /*0f10*/  @P0 LOP3.LUT R7, R7, R26, RZ, 0x3c, !PT ;  /* 0x0000001a07070212 */ /* 0x004fe400078e3cff */
[----:B----4-:R-:W-:Y:S02]  /*0f20*/  @P6 LOP3.LUT R6, R6, R23, RZ, 0x3c, !PT ;  /* 0x0000001706066212 */ /* 0x010fe400078e3cff */
[----:B------:R-:W-:Y:S02]  /*0f30*/  @P6 LOP3.LUT R9, R9, R20, RZ, 0x3c, !PT ;  /* 0x0000001409096212 */ /* 0x000fe400078e3cff */
[----:B------:R-:W-:Y:S02]  /*0f40*/  @P0 LOP3.LUT R6, R6, R27, RZ, 0x3c, !PT ;  /* 0x0000001b06060212 */ /* 0x000fe400078e3cff */
[----:B------:R-:W-:Y:S02]  /*0f50*/  @P0 LOP3.LUT R8, R8, R25, RZ, 0x3c, !PT ;  /* 0x0000001908080212 */ /* 0x000fe400078e3cff */
[----:B------:R-:W-:Y:S01]  /*0f60*/  @P0 LOP3.LUT R9, R9, R24, RZ, 0x3c, !PT ;  /* 0x0000001809090212 */ /* 0x000fe200078e3cff */
[----:B------:R-:W-:Y:S06]  /*0f70*/  @P1 BRA `(.L_x_40) ;  /* 0xfffffff400481947 */ /* 0x000fec000383ffff */
[----:B------:R-:W-:-:S05]  /*0f80*/  VIADD R17, R17, 0x1 ;  /* 0x0000000111117836 */ /* 0x000fca0000000000 */
[----:B------:R-:W-:-:S13]  /*0f90*/  ISETP.NE.AND P0, PT, R17, 0x5, PT ;  /* 0x000000051100780c */ /* 0x000fda0003f05270 */
[----:B------:R-:W-:Y:S05]  /*0fa0*/  @P0 BRA `(.L_x_41) ;  /* 0xfffffff400300947 */ /* 0x000fea000383ffff */
[----:B------:R2:W-:Y:S01]  /*0fb0*/  STG.E.64 desc[UR4][R2.64+0x8], R8 ;  /* 0x0000080802007986 */ /* 0x0005e2000c101b04 */
[----:B------:R-:W-:Y:S01]  /*0fc0*/  VIADD R14, R14, 0x1 ;  /* 0x000000010e0e7836 */ /* 0x000fe20000000000 */
[----:B------:R-:W-:Y:S02]  /*0fd0*/  LOP3.LUT R13, R0, 0x3, RZ, 0xc0, !PT ;  /* 0x00000003000d7812 */ /* 0x000fe400078ec0ff */
[----:B------:R2:W-:Y:S02]  /*0fe0*/  STG.E.64 desc[UR4][R2.64+0x10], R6 ;  /* 0x0000100602007986 */ /* 0x0005e4000c101b04 */
[----:B------:R-:W-:Y:S02]  /*0ff0*/  ISETP.GE.U32.AND P0, PT, R14, R13, PT ;  /* 0x0000000d0e00720c */ /* 0x000fe40003f06070 */
[----:B------:R2:W-:Y:S11]  /*1000*/  STG.E desc[UR4][R2.64+0x4], R15 ;  /* 0x0000040f02007986 */ /* 0x0005f6000c101904 */
[----:B------:R-:W-:Y:S05]  /*1010*/  @!P0 BRA `(.L_x_42) ;  /* 0xfffffff400048947 */ /* 0x000fea000383ffff */
.L_x_39:
[----:B------:R-:W-:Y:S05]  /*1020*/  BSYNC.RECONVERGENT B1 ;  /* 0x0000000000017941 */ /* 0x000fea0003800200 */
.L_x_38:
[----:B------:R-:W-:Y:S01]  /*1030*/  ISETP.GT.U32.AND P0, PT, R0, 0x3, PT ;  /* 0x000000030000780c */ /* 0x000fe20003f04070 */
[----:B------:R-:W-:Y:S01]  /*1040*/  VIADD R4, R4, 0x1 ;  /* 0x0000000104047836 */ /* 0x000fe20000000000 */
[--C-:B------:R-:W-:Y:S02]  /*1050*/  SHF.R.U64 R0, R0, 0x2, R5.reuse ;  /* 0x0000000200007819 */ /* 0x100fe40000001205 */
[----:B------:R-:W-:Y:S02]  /*1060*/  ISETP.GT.U32.AND.EX P0, PT, R5, RZ, PT, P0 ;  /* 0x000000ff0500720c */ /* 0x000fe40003f04100 */
[----:B------:R-:W-:-:S11]  /*1070*/  SHF.R.U32.HI R5, RZ, 0x2, R5 ;  /* 0x00000002ff057819 */ /* 0x000fd60000011605 */
[----:B------:R-:W-:Y:S05]  /*1080*/  @P0 BRA `(.L_x_43) ;  /* 0xfffffff000c80947 */ /* 0x000fea000383ffff */
.L_x_37:
[----:B------:R-:W-:Y:S05]  /*1090*/  BSYNC.RECONVERGENT B0 ;  /* 0x0000000000007941 */ /* 0x000fea0003800200 */
.L_x_36:
[----:B------:R-:W-:Y:S04]  /*10a0*/  STG.E.64 desc[UR4][R2.64+0x18], RZ ;  /* 0x000018ff02007986 */ /* 0x000fe8000c101b04 */
[----:B------:R-:W-:Y:S04]  /*10b0*/  STG.E desc[UR4][R2.64+0x20], RZ ;  /* 0x000020ff02007986 */ /* 0x000fe8000c101904 */
[----:B------:R-:W-:Y:S01]  /*10c0*/  STG.E.64 desc[UR4][R2.64+0x28], RZ ;  /* 0x000028ff02007986 */ /* 0x000fe2000c101b04 */
[----:B------:R-:W-:Y:S05]  /*10d0*/  EXIT ;  /* 0x000000000000794d */ /* 0x000fea0003800000 */
.L_x_44:
        /* <DEDUP_REMOVED lines=10> */
.L_x_48:


//--------------------- .nv.global.init           --------------------------
	.section	.nv.global.init,"aw",@progbits
	.align	4
.nv.global.init:
	.type		mrg32k3aM1SubSeq,@object
	.size		mrg32k3aM1SubSeq,(mrg32k3aM2SubSeq - mrg32k3aM1SubSeq)
mrg32k3aM1SubSeq:
        /*0000*/ 	.byte	0x0b, 0xcc, 0xee, 0x04, 0x73, 0x29, 0x8b, 0x6f, 0xf6, 0x53, 0x03, 0xf6, 0x23, 0xf6, 0xea, 0xda
        /* <DEDUP_REMOVED lines=125> */
	.type		mrg32k3aM2SubSeq,@object
	.size		mrg32k3aM2SubSeq,(mrg32k3aM1 - mrg32k3aM2SubSeq)
mrg32k3aM2SubSeq:
        /* <DEDUP_REMOVED lines=126> */
	.type		mrg32k3aM1,@object
	.size		mrg32k3aM1,(mrg32k3aM1Seq - mrg32k3aM1)
mrg32k3aM1:
        /* <DEDUP_REMOVED lines=144> */
	.type		mrg32k3aM1Seq,@object
	.size		mrg32k3aM1Seq,(mrg32k3aM2 - mrg32k3aM1Seq)
mrg32k3aM1Seq:
        /* <DEDUP_REMOVED lines=144> */
	.type		mrg32k3aM2,@object
	.size		mrg32k3aM2,(mrg32k3aM2Seq - mrg32k3aM2)
mrg32k3aM2:
        /* <DEDUP_REMOVED lines=144> */
	.type		mrg32k3aM2Seq,@object
	.size		mrg32k3aM2Seq,(precalc_xorwow_matrix - mrg32k3aM2Seq)
mrg32k3aM2Seq:
        /* <DEDUP_REMOVED lines=144> */
	.type		precalc_xorwow_matrix,@object
	.size		precalc_xorwow_matrix,(precalc_xorwow_offset_matrix - precalc_xorwow_matrix)
precalc_xorwow_matrix:
        /* <DEDUP_REMOVED lines=6400> */
	.type		precalc_xorwow_offset_matrix,@object
	.size		precalc_xorwow_offset_matrix,(.L_1 - precalc_xorwow_offset_matrix)
precalc_xorwow_offset_matrix:
        /* <DEDUP_REMOVED lines=6400> */
.L_1:


//--------------------- .nv.shared._Z13ReduceKernel2PfS_Pii --------------------------
	.section	.nv.shared._Z13ReduceKernel2PfS_Pii,"aw",@nobits
	.sectionflags	@""
	.align	4
.nv.shared._Z13ReduceKernel2PfS_Pii:
	.zero		5120


//--------------------- .nv.shared.reserved.0     --------------------------
	.section	.nv.shared.reserved.0,"aw",@nobits
	.weak		__nv_reservedSMEM_offset_0_alias
	.size		__nv_reservedSMEM_offset_0_alias, 0, 64
	.other		__nv_reservedSMEM_offset_0_alias,@"STO_CUDA_RESERVED_SHARED STV_DEFAULT"
__nv_reservedSMEM_offset_0_alias:
	.zero		0
	.zero		64


//--------------------- .nv.shared._Z13ReduceKernel1PfPi --------------------------
	.section	.nv.shared._Z13ReduceKernel1PfPi,"aw",@nobits
	.sectionflags	@""
	.align	4
.nv.shared._Z13ReduceKernel1PfPi:
	.zero		5120


//--------------------- .nv.constant0._Z13ReduceKernel2PfS_Pii --------------------------
	.section	.nv.constant0._Z13ReduceKernel2PfS_Pii,"a",@progbits
	.sectionflags	@""
	.align	4
.nv.constant0._Z13ReduceKernel2PfS_Pii:
	.zero		924


//--------------------- .nv.constant0._Z13ReduceKernel1PfPi --------------------------
	.section	.nv.constant0._Z13ReduceKernel1PfPi,"a",@progbits
	.sectionflags	@""
	.align	4
.nv.constant0._Z13ReduceKernel1PfPi:
	.zero		912


//--------------------- .nv.constant0._Z10IterationsffPfS_S_S_PiS0_P17curandStateXORWOWfffffii --------------------------
	.section	.nv.constant0._Z10IterationsffPfS_S_S_PiS0_P17curandStateXORWOWfffffii,"a",@progbits
	.sectionflags	@""
	.align	4
.nv.constant0._Z10IterationsffPfS_S_S_PiS0_P17curandStateXORWOWfffffii:
	.zero		988


//--------------------- .nv.constant0._Z10Scale_InitffPfS_S_PiS0_P17curandStateXORWOW --------------------------
	.section	.nv.constant0._Z10Scale_InitffPfS_S_PiS0_P17curandStateXORWOW,"a",@progbits
	.sectionflags	@""
	.align	4
.nv.constant0._Z10Scale_InitffPfS_S_PiS0_P17curandStateXORWOW:
	.zero		952


//--------------------- SYMBOLS --------------------------

	.type		.nv.reservedSmem.offset0,@object
	.size		.nv.reservedSmem.offset0,0x4
	.type		.nv.reservedSmem.cap,@object
	.size		.nv.reservedSmem.cap,0x4
